	.target	sm_100a

	.elftype	@"ET_EXEC"


//--------------------- .note.nv.tkinfo           --------------------------
	.section	.note.nv.tkinfo,"",@"SHT_NOTE"
	.sectionflags	@"SHF_NOTE_NV_TKINFO"
	.tkinfo
        /*0018*/ 	.word	0x00000002
        /*0030*/ 	.string	""
        /*0030*/ 	.string	"ptxas"
        /*0030*/ 	.string	"Cuda compilation tools, release 13.0, V13.0.88"
        /*0030*/ 	.string	"Build cuda_13.0.r13.0/compiler.36424714_0"
        /*0030*/ 	.string	"-arch sm_100a -m 64 "



//--------------------- .note.nv.cuinfo           --------------------------
	.section	.note.nv.cuinfo,"",@"SHT_NOTE"
	.sectionflags	@"SHF_NOTE_NV_CUINFO"
        /*0018*/ 	.short	0x0002
        /*001a*/ 	.short	0x0064
        /*001c*/ 	.short	0x0082
	.zero		2


//--------------------- .nv.info                  --------------------------
	.section	.nv.info,"",@"SHT_CUDA_INFO"
	.align	4


	//----- nvinfo : EIATTR_REGCOUNT
	.align		4
        /*0000*/ 	.byte	0x04, 0x2f
        /*0002*/ 	.short	(.L_19 - .L_18)
	.align		4
.L_18:
        /*0004*/ 	.word	index@(_ZN7cutlass13device_kernelINS_4conv6kernel13ConvUniversalINS1_16ConvProblemShapeILNS1_8OperatorE1ELi2EEENS1_10collective14CollectiveConvINS1_47MainloopSm100TmaUmmaWarpSpecializedImplicitGemmILS5_1ELi12ELi2ELi1ELi2EN4cute5tupleIJNSA_1CILi1EEESD_SD_EEEEENSB_IJNSC_ILi128EEESG_NSB_IJNSC_ILi64EEEEEEEEENS_12float_e4m3_tESK_NSA_8TiledMMAINSA_8MMA_AtomIJNSA_10MMA_TraitsINSA_19SM100_MMA_F8F6F4_SSEJSK_SK_fSG_SG_NSA_17integral_constantINSA_4UMMA5MajorELSR_0EEENSP_ISR_LSR_1EEENSP_INSQ_7ScaleInELSU_0EEESV_EEEEEENSA_6LayoutISE_NSB_IJNSC_ILi0EEESZ_SZ_EEEEENSB_IJNSA_10UnderscoreES12_S12_EEEEENS7_6detail27Sm100ImplicitGemmTileTraitsINSA_20SM90_TMA_LOAD_IM2COLENSA_14ComposedLayoutINSA_7SwizzleILi2ELi4ELi3EEENSA_18smem_ptr_flag_bitsILi8EEENSY_INSB_IJNSC_ILi8EEESH_EEENSB_IJSH_SD_EEEEEEEvEENS16_INSA_13SM90_TMA_LOADENS18_INS19_ILi3ELi4ELi3EEES1C_NSY_INSB_IJSG_S1D_EEENSB_IJSD_SG_EEEEEEEvEEEENS_8epilogue10collective18CollectiveEpilogueINS1R_23Sm100TmaWarpSpecializedILi2ELi2ELi64ELb0ELb0EEEJSJ_NSB_IJNSY_ISG_SD_EENSY_ISH_SD_EEEEESK_NSB_IJNSB_IJlllEEESD_SZ_EEESK_S20_NS1R_6fusion15FusionCallbacksIS1V_NS21_17LinearCombinationISK_fSK_fLNS_15FloatRoundStyleE2EEESJ_S1Y_JEEENSA_5SM1004TMEM4LOAD26SM100_TMEM_LOAD_32dp32b64xES17_S1H_NSA_39AutoVectorizingCopyWithAssumedAlignmentILi128EEENSA_21SM90_TMA_STORE_IM2COLES1H_S2C_S2C_EEEvvEEEEvNT_6ParamsE)
        /*0008*/ 	.word	0x000000df


	//----- nvinfo : EIATTR_FRAME_SIZE
	.align		4
.L_19:
        /*000c*/ 	.byte	0x04, 0x11
        /*000e*/ 	.short	(.L_21 - .L_20)
	.align		4
.L_20:
        /*0010*/ 	.word	index@($__internal_2_$__cuda_sm10x_tcgen05_guardrail_trap_unallocated_columns_being_dealloced)
        /*0014*/ 	.word	0x00000008


	//----- nvinfo : EIATTR_FRAME_SIZE
	.align		4
.L_21:
        /*0018*/ 	.byte	0x04, 0x11
        /*001a*/ 	.short	(.L_23 - .L_22)
	.align		4
.L_22:
        /*001c*/ 	.word	index@($__internal_1_$__cuda_sm10x_tcgen05_guardrail_trap_phase_invalid_during_alloc)
        /*0020*/ 	.word	0x00000008


	//----- nvinfo : EIATTR_FRAME_SIZE
	.align		4
.L_23:
        /*0024*/ 	.byte	0x04, 0x11
        /*0026*/ 	.short	(.L_25 - .L_24)
	.align		4
.L_24:
        /*0028*/ 	.word	index@($__internal_0_$__cuda_sm10x_tcgen05_guardrail_trap_col_being_dealloced_not_returned_by_alloc)
        /*002c*/ 	.word	0x00000008


	//----- nvinfo : EIATTR_FRAME_SIZE
	.align		4
.L_25:
        /*0030*/ 	.byte	0x04, 0x11
        /*0032*/ 	.short	(.L_27 - .L_26)
	.align		4
.L_26:
        /*0034*/ 	.word	index@(_ZN7cutlass13device_kernelINS_4conv6kernel13ConvUniversalINS1_16ConvProblemShapeILNS1_8OperatorE1ELi2EEENS1_10collective14CollectiveConvINS1_47MainloopSm100TmaUmmaWarpSpecializedImplicitGemmILS5_1ELi12ELi2ELi1ELi2EN4cute5tupleIJNSA_1CILi1EEESD_SD_EEEEENSB_IJNSC_ILi128EEESG_NSB_IJNSC_ILi64EEEEEEEEENS_12float_e4m3_tESK_NSA_8TiledMMAINSA_8MMA_AtomIJNSA_10MMA_TraitsINSA_19SM100_MMA_F8F6F4_SSEJSK_SK_fSG_SG_NSA_17integral_constantINSA_4UMMA5MajorELSR_0EEENSP_ISR_LSR_1EEENSP_INSQ_7ScaleInELSU_0EEESV_EEEEEENSA_6LayoutISE_NSB_IJNSC_ILi0EEESZ_SZ_EEEEENSB_IJNSA_10UnderscoreES12_S12_EEEEENS7_6detail27Sm100ImplicitGemmTileTraitsINSA_20SM90_TMA_LOAD_IM2COLENSA_14ComposedLayoutINSA_7SwizzleILi2ELi4ELi3EEENSA_18smem_ptr_flag_bitsILi8EEENSY_INSB_IJNSC_ILi8EEESH_EEENSB_IJSH_SD_EEEEEEEvEENS16_INSA_13SM90_TMA_LOADENS18_INS19_ILi3ELi4ELi3EEES1C_NSY_INSB_IJSG_S1D_EEENSB_IJSD_SG_EEEEEEEvEEEENS_8epilogue10collective18CollectiveEpilogueINS1R_23Sm100TmaWarpSpecializedILi2ELi2ELi64ELb0ELb0EEEJSJ_NSB_IJNSY_ISG_SD_EENSY_ISH_SD_EEEEESK_NSB_IJNSB_IJlllEEESD_SZ_EEESK_S20_NS1R_6fusion15FusionCallbacksIS1V_NS21_17LinearCombinationISK_fSK_fLNS_15FloatRoundStyleE2EEESJ_S1Y_JEEENSA_5SM1004TMEM4LOAD26SM100_TMEM_LOAD_32dp32b64xES17_S1H_NSA_39AutoVectorizingCopyWithAssumedAlignmentILi128EEENSA_21SM90_TMA_STORE_IM2COLES1H_S2C_S2C_EEEvvEEEEvNT_6ParamsE)
        /*0038*/ 	.word	0x00000008


	//----- nvinfo : EIATTR_MIN_STACK_SIZE
	.align		4
.L_27:
        /*003c*/ 	.byte	0x04, 0x12
        /*003e*/ 	.short	(.L_29 - .L_28)
	.align		4
.L_28:
        /*0040*/ 	.word	index@(_ZN7cutlass13device_kernelINS_4conv6kernel13ConvUniversalINS1_16ConvProblemShapeILNS1_8OperatorE1ELi2EEENS1_10collective14CollectiveConvINS1_47MainloopSm100TmaUmmaWarpSpecializedImplicitGemmILS5_1ELi12ELi2ELi1ELi2EN4cute5tupleIJNSA_1CILi1EEESD_SD_EEEEENSB_IJNSC_ILi128EEESG_NSB_IJNSC_ILi64EEEEEEEEENS_12float_e4m3_tESK_NSA_8TiledMMAINSA_8MMA_AtomIJNSA_10MMA_TraitsINSA_19SM100_MMA_F8F6F4_SSEJSK_SK_fSG_SG_NSA_17integral_constantINSA_4UMMA5MajorELSR_0EEENSP_ISR_LSR_1EEENSP_INSQ_7ScaleInELSU_0EEESV_EEEEEENSA_6LayoutISE_NSB_IJNSC_ILi0EEESZ_SZ_EEEEENSB_IJNSA_10UnderscoreES12_S12_EEEEENS7_6detail27Sm100ImplicitGemmTileTraitsINSA_20SM90_TMA_LOAD_IM2COLENSA_14ComposedLayoutINSA_7SwizzleILi2ELi4ELi3EEENSA_18smem_ptr_flag_bitsILi8EEENSY_INSB_IJNSC_ILi8EEESH_EEENSB_IJSH_SD_EEEEEEEvEENS16_INSA_13SM90_TMA_LOADENS18_INS19_ILi3ELi4ELi3EEES1C_NSY_INSB_IJSG_S1D_EEENSB_IJSD_SG_EEEEEEEvEEEENS_8epilogue10collective18CollectiveEpilogueINS1R_23Sm100TmaWarpSpecializedILi2ELi2ELi64ELb0ELb0EEEJSJ_NSB_IJNSY_ISG_SD_EENSY_ISH_SD_EEEEESK_NSB_IJNSB_IJlllEEESD_SZ_EEESK_S20_NS1R_6fusion15FusionCallbacksIS1V_NS21_17LinearCombinationISK_fSK_fLNS_15FloatRoundStyleE2EEESJ_S1Y_JEEENSA_5SM1004TMEM4LOAD26SM100_TMEM_LOAD_32dp32b64xES17_S1H_NSA_39AutoVectorizingCopyWithAssumedAlignmentILi128EEENSA_21SM90_TMA_STORE_IM2COLES1H_S2C_S2C_EEEvvEEEEvNT_6ParamsE)
        /*0044*/ 	.word	0x00000008
.L_29:


//--------------------- .nv.compat                --------------------------
	.section	.nv.compat,"",@"SHT_CUDA_COMPAT_INFO"
	.align	4
        /*0000*/ 	.byte	0x02, 0x09, 0x01, 0x00, 0x02, 0x02, 0x02, 0x00, 0x02, 0x05, 0x05, 0x00, 0x03, 0x07, 0x01, 0x01
        /*0010*/ 	.byte	0x02, 0x03, 0x01, 0x00, 0x02, 0x06, 0x01, 0x00, 0x04, 0x0b, 0x08, 0x00, 0x09, 0x00, 0x00, 0x00
        /*0020*/ 	.byte	0x00, 0x00, 0x00, 0x00


//--------------------- .nv.info._ZN7cutlass13device_kernelINS_4conv6kernel13ConvUniversalINS1_16ConvProblemShapeILNS1_8OperatorE1ELi2EEENS1_10collective14CollectiveConvINS1_47MainloopSm100TmaUmmaWarpSpecializedImplicitGemmILS5_1ELi12ELi2ELi1ELi2EN4cute5tupleIJNSA_1CILi1EEESD_SD_EEEEENSB_IJNSC_ILi128EEESG_NSB_IJNSC_ILi64EEEEEEEEENS_12float_e4m3_tESK_NSA_8TiledMMAINSA_8MMA_AtomIJNSA_10MMA_TraitsINSA_19SM100_MMA_F8F6F4_SSEJSK_SK_fSG_SG_NSA_17integral_constantINSA_4UMMA5MajorELSR_0EEENSP_ISR_LSR_1EEENSP_INSQ_7ScaleInELSU_0EEESV_EEEEEENSA_6LayoutISE_NSB_IJNSC_ILi0EEESZ_SZ_EEEEENSB_IJNSA_10UnderscoreES12_S12_EEEEENS7_6detail27Sm100ImplicitGemmTileTraitsINSA_20SM90_TMA_LOAD_IM2COLENSA_14ComposedLayoutINSA_7SwizzleILi2ELi4ELi3EEENSA_18smem_ptr_flag_bitsILi8EEENSY_INSB_IJNSC_ILi8EEESH_EEENSB_IJSH_SD_EEEEEEEvEENS16_INSA_13SM90_TMA_LOADENS18_INS19_ILi3ELi4ELi3EEES1C_NSY_INSB_IJSG_S1D_EEENSB_IJSD_SG_EEEEEEEvEEEENS_8epilogue10collective18CollectiveEpilogueINS1R_23Sm100TmaWarpSpecializedILi2ELi2ELi64ELb0ELb0EEEJSJ_NSB_IJNSY_ISG_SD_EENSY_ISH_SD_EEEEESK_NSB_IJNSB_IJlllEEESD_SZ_EEESK_S20_NS1R_6fusion15FusionCallbacksIS1V_NS21_17LinearCombinationISK_fSK_fLNS_15FloatRoundStyleE2EEESJ_S1Y_JEEENSA_5SM1004TMEM4LOAD26SM100_TMEM_LOAD_32dp32b64xES17_S1H_NSA_39AutoVectorizingCopyWithAssumedAlignmentILi128EEENSA_21SM90_TMA_STORE_IM2COLES1H_S2C_S2C_EEEvvEEEEvNT_6ParamsE --------------------------
	.section	.nv.info._ZN7cutlass13device_kernelINS_4conv6kernel13ConvUniversalINS1_16ConvProblemShapeILNS1_8OperatorE1ELi2EEENS1_10collective14CollectiveConvINS1_47MainloopSm100TmaUmmaWarpSpecializedImplicitGemmILS5_1ELi12ELi2ELi1ELi2EN4cute5tupleIJNSA_1CILi1EEESD_SD_EEEEENSB_IJNSC_ILi128EEESG_NSB_IJNSC_ILi64EEEEEEEEENS_12float_e4m3_tESK_NSA_8TiledMMAINSA_8MMA_AtomIJNSA_10MMA_TraitsINSA_19SM100_MMA_F8F6F4_SSEJSK_SK_fSG_SG_NSA_17integral_constantINSA_4UMMA5MajorELSR_0EEENSP_ISR_LSR_1EEENSP_INSQ_7ScaleInELSU_0EEESV_EEEEEENSA_6LayoutISE_NSB_IJNSC_ILi0EEESZ_SZ_EEEEENSB_IJNSA_10UnderscoreES12_S12_EEEEENS7_6detail27Sm100ImplicitGemmTileTraitsINSA_20SM90_TMA_LOAD_IM2COLENSA_14ComposedLayoutINSA_7SwizzleILi2ELi4ELi3EEENSA_18smem_ptr_flag_bitsILi8EEENSY_INSB_IJNSC_ILi8EEESH_EEENSB_IJSH_SD_EEEEEEEvEENS16_INSA_13SM90_TMA_LOADENS18_INS19_ILi3ELi4ELi3EEES1C_NSY_INSB_IJSG_S1D_EEENSB_IJSD_SG_EEEEEEEvEEEENS_8epilogue10collective18CollectiveEpilogueINS1R_23Sm100TmaWarpSpecializedILi2ELi2ELi64ELb0ELb0EEEJSJ_NSB_IJNSY_ISG_SD_EENSY_ISH_SD_EEEEESK_NSB_IJNSB_IJlllEEESD_SZ_EEESK_S20_NS1R_6fusion15FusionCallbacksIS1V_NS21_17LinearCombinationISK_fSK_fLNS_15FloatRoundStyleE2EEESJ_S1Y_JEEENSA_5SM1004TMEM4LOAD26SM100_TMEM_LOAD_32dp32b64xES17_S1H_NSA_39AutoVectorizingCopyWithAssumedAlignmentILi128EEENSA_21SM90_TMA_STORE_IM2COLES1H_S2C_S2C_EEEvvEEEEvNT_6ParamsE,"",@"SHT_CUDA_INFO"
	.sectionflags	@""
	.align	4


	//----- nvinfo : EIATTR_CUDA_API_VERSION
	.align		4
        /*0000*/ 	.byte	0x04, 0x37
        /*0002*/ 	.short	(.L_31 - .L_30)
.L_30:
        /*0004*/ 	.word	0x00000082


	//----- nvinfo : EIATTR_KPARAM_INFO
	.align		4
.L_31:
        /*0008*/ 	.byte	0x04, 0x17
        /*000a*/ 	.short	(.L_33 - .L_32)
.L_32:
        /*000c*/ 	.word	0x00000000
        /*0010*/ 	.short	0x0000
        /*0012*/ 	.short	0x0000
        /*0014*/ 	.byte	0x00, 0xf0, 0x01, 0x20


	//----- nvinfo : EIATTR_AT_ENTRY_FRAGMENTS
	.align		4
.L_33:
        /*0018*/ 	.byte	0x04, 0x4f
        /*001a*/ 	.short	(.L_35 - .L_34)


	//   ....[0]....
.L_34:
        /*001c*/ 	.word	0x00000006


	//----- nvinfo : EIATTR_RESERVED_SMEM_USED
	.align		4
.L_35:
        /*0020*/ 	.byte	0x01, 0x41
	.zero		2


	//----- nvinfo : EIATTR_SPARSE_MMA_MASK
	.align		4
        /*0024*/ 	.byte	0x03, 0x50
        /*0026*/ 	.short	0x0000


	//----- nvinfo : EIATTR_TCGEN05_1CTA_USED
	.align		4
        /*0028*/ 	.byte	0x01, 0x51
	.zero		2


	//----- nvinfo : EIATTR_MAXREG_COUNT
	.align		4
        /*002c*/ 	.byte	0x03, 0x1b
        /*002e*/ 	.short	0x00ff


	//----- nvinfo : EIATTR_NUM_BARRIERS
	.align		4
        /*0030*/ 	.byte	0x02, 0x4c
        /*0032*/ 	.byte	0x07
	.zero		1


	//----- nvinfo : EIATTR_EXTERNS
	.align		4
        /*0034*/ 	.byte	0x04, 0x0f
        /*0036*/ 	.short	(.L_37 - .L_36)


	//   ....[0]....
	.align		4
.L_36:
        /*0038*/ 	.word	index@(__assertfail)


	//----- nvinfo : EIATTR_MERCURY_ISA_VERSION
	.align		4
.L_37:
        /*003c*/ 	.byte	0x03, 0x5f
        /*003e*/ 	.short	0x0101


	//----- nvinfo : EIATTR_INT_WARP_WIDE_INSTR_OFFSETS
	.align		4
        /*0040*/ 	.byte	0x04, 0x31
        /*0042*/ 	.short	(.L_39 - .L_38)


	//   ....[0]....
.L_38:
        /*0044*/ 	.word	0x00003d70


	//   ....[1]....
        /*0048*/ 	.word	0x00003d90


	//   ....[2]....
        /*004c*/ 	.word	0x00003dc0


	//   ....[3]....
        /*0050*/ 	.word	0x00004850


	//   ....[4]....
        /*0054*/ 	.word	0x00004870


	//   ....[5]....
        /*0058*/ 	.word	0x00004a80


	//   ....[6]....
        /*005c*/ 	.word	0x00004a90


	//----- nvinfo : EIATTR_COOP_GROUP_MASK_REGIDS
	.align		4
.L_39:
        /*0060*/ 	.byte	0x04, 0x29
        /*0062*/ 	.short	(.L_41 - .L_40)


	//   ....[0]....
.L_40:
        /*0064*/ 	.word	0xffffffff


	//   ....[1]....
        /*0068*/ 	.word	0xffffffff


	//   ....[2]....
        /*006c*/ 	.word	0xffffffff


	//   ....[3]....
        /*0070*/ 	.word	0xffffffff


	//   ....[4]....
        /*0074*/ 	.word	0xffffffff


	//   ....[5]....
        /*0078*/ 	.word	0xffffffff


	//   ....[6]....
        /*007c*/ 	.word	0xffffffff


	//   ....[7]....
        /*0080*/ 	.word	0xffffffff


	//   ....[8]....
        /*0084*/ 	.word	0xffffffff


	//   ....[9]....
        /*0088*/ 	.word	0xffffffff


	//   ....[10]....
        /*008c*/ 	.word	0xffffffff


	//   ....[11]....
        /*0090*/ 	.word	0xffffffff


	//----- nvinfo : EIATTR_COOP_GROUP_INSTR_OFFSETS
	.align		4
.L_41:
        /*0094*/ 	.byte	0x04, 0x28
        /*0096*/ 	.short	(.L_43 - .L_42)


	//   ....[0]....
.L_42:
        /*0098*/ 	.word	0x000000a0


	//   ....[1]....
        /*009c*/ 	.word	0x000004e0


	//   ....[2]....
        /*00a0*/ 	.word	0x00000780


	//   ....[3]....
        /*00a4*/ 	.word	0x000008e0


	//   ....[4]....
        /*00a8*/ 	.word	0x000009e0


	//   ....[5]....
        /*00ac*/ 	.word	0x00000b30


	//   ....[6]....
        /*00b0*/ 	.word	0x000021b0


	//   ....[7]....
        /*00b4*/ 	.word	0x000031e0


	//   ....[8]....
        /*00b8*/ 	.word	0x000033f0


	//   ....[9]....
        /*00bc*/ 	.word	0x00003420


	//   ....[10]....
        /*00c0*/ 	.word	0x00003c50


	//   ....[11]....
        /*00c4*/ 	.word	0x00003e90


	//----- nvinfo : EIATTR_VRC_CTA_INIT_COUNT
	.align		4
.L_43:
        /*00c8*/ 	.byte	0x02, 0x4a
        /*00ca*/ 	.byte	0x80
	.zero		1


	//----- nvinfo : EIATTR_SYSCALL_OFFSETS
	.align		4
        /*00cc*/ 	.byte	0x04, 0x46
        /*00ce*/ 	.short	(.L_45 - .L_44)


	//   ....[0]....
.L_44:
        /*00d0*/ 	.word	0x00005620


	//   ....[1]....
        /*00d4*/ 	.word	0x00005760


	//   ....[2]....
        /*00d8*/ 	.word	0x00006090


	//   ....[3]....
        /*00dc*/ 	.word	0x000076c0


	//----- nvinfo : EIATTR_MBARRIER_INSTR_OFFSETS
	.align		4
.L_45:
        /*00e0*/ 	.byte	0x04, 0x39
        /*00e2*/ 	.short	(.L_47 - .L_46)


	//   ....[0]....
.L_46:
        /*00e4*/ 	.word	0x000005e0
        /*00e8*/ 	.word	0x000000ff
        /*00ec*/ 	.word	0x00000000
        /*00f0*/ 	.short	0x0100
        /*00f2*/ 	.byte	0x05
	.zero		1


	//   ....[1]....
        /*00f4*/ 	.word	0x000005f0
        /*00f8*/ 	.word	0x000000ff
        /*00fc*/ 	.word	0x00000060
        /*0100*/ 	.short	0x0100
        /*0102*/ 	.byte	0x05
	.zero		1


	//   ....[2]....
        /*0104*/ 	.word	0x00000600
        /*0108*/ 	.word	0x000000ff
        /*010c*/ 	.word	0x00000008
        /*0110*/ 	.short	0x0100
        /*0112*/ 	.byte	0x05
	.zero		1


	//   ....[3]....
        /*0114*/ 	.word	0x00000610
        /*0118*/ 	.word	0x000000ff
        /*011c*/ 	.word	0x00000068
        /*0120*/ 	.short	0x0100
        /*0122*/ 	.byte	0x05
	.zero		1


	//   ....[4]....
        /*0124*/ 	.word	0x00000620
        /*0128*/ 	.word	0x000000ff
        /*012c*/ 	.word	0x00000010
        /*0130*/ 	.short	0x0100
        /*0132*/ 	.byte	0x05
	.zero		1


	//   ....[5]....
        /*0134*/ 	.word	0x00000630
        /*0138*/ 	.word	0x000000ff
        /*013c*/ 	.word	0x00000070
        /*0140*/ 	.short	0x0100
        /*0142*/ 	.byte	0x05
	.zero		1


	//   ....[6]....
        /*0144*/ 	.word	0x00000640
        /*0148*/ 	.word	0x000000ff
        /*014c*/ 	.word	0x00000018
        /*0150*/ 	.short	0x0100
        /*0152*/ 	.byte	0x05
	.zero		1


	//   ....[7]....
        /*0154*/ 	.word	0x00000650
        /*0158*/ 	.word	0x000000ff
        /*015c*/ 	.word	0x00000078
        /*0160*/ 	.short	0x0100
        /*0162*/ 	.byte	0x05
	.zero		1


	//   ....[8]....
        /*0164*/ 	.word	0x00000660
        /*0168*/ 	.word	0x000000ff
        /*016c*/ 	.word	0x00000020
        /*0170*/ 	.short	0x0100
        /*0172*/ 	.byte	0x05
	.zero		1


	//   ....[9]....
        /*0174*/ 	.word	0x00000670
        /*0178*/ 	.word	0x000000ff
        /*017c*/ 	.word	0x00000080
        /*0180*/ 	.short	0x0100
        /*0182*/ 	.byte	0x05
	.zero		1


	//   ....[10]....
        /*0184*/ 	.word	0x00000680
        /*0188*/ 	.word	0x000000ff
        /*018c*/ 	.word	0x00000028
        /*0190*/ 	.short	0x0100
        /*0192*/ 	.byte	0x05
	.zero		1


	//   ....[11]....
        /*0194*/ 	.word	0x00000690
        /*0198*/ 	.word	0x000000ff
        /*019c*/ 	.word	0x00000088
        /*01a0*/ 	.short	0x0100
        /*01a2*/ 	.byte	0x05
	.zero		1


	//   ....[12]....
        /*01a4*/ 	.word	0x000006a0
        /*01a8*/ 	.word	0x000000ff
        /*01ac*/ 	.word	0x00000030
        /*01b0*/ 	.short	0x0100
        /*01b2*/ 	.byte	0x05
	.zero		1


	//   ....[13]....
        /*01b4*/ 	.word	0x000006b0
        /*01b8*/ 	.word	0x000000ff
        /*01bc*/ 	.word	0x00000090
        /*01c0*/ 	.short	0x0100
        /*01c2*/ 	.byte	0x05
	.zero		1


	//   ....[14]....
        /*01c4*/ 	.word	0x000006c0
        /*01c8*/ 	.word	0x000000ff
        /*01cc*/ 	.word	0x00000038
        /*01d0*/ 	.short	0x0100
        /*01d2*/ 	.byte	0x05
	.zero		1


	//   ....[15]....
        /*01d4*/ 	.word	0x000006d0
        /*01d8*/ 	.word	0x000000ff
        /*01dc*/ 	.word	0x00000098
        /*01e0*/ 	.short	0x0100
        /*01e2*/ 	.byte	0x05
	.zero		1


	//   ....[16]....
        /*01e4*/ 	.word	0x000006e0
        /*01e8*/ 	.word	0x000000ff
        /*01ec*/ 	.word	0x00000040
        /*01f0*/ 	.short	0x0100
        /*01f2*/ 	.byte	0x05
	.zero		1


	//   ....[17]....
        /*01f4*/ 	.word	0x000006f0
        /*01f8*/ 	.word	0x000000ff
        /*01fc*/ 	.word	0x000000a0
        /*0200*/ 	.short	0x0100
        /*0202*/ 	.byte	0x05
	.zero		1


	//   ....[18]....
        /*0204*/ 	.word	0x00000700
        /*0208*/ 	.word	0x000000ff
        /*020c*/ 	.word	0x00000048
        /*0210*/ 	.short	0x0100
        /*0212*/ 	.byte	0x05
	.zero		1


	//   ....[19]....
        /*0214*/ 	.word	0x00000710
        /*0218*/ 	.word	0x000000ff
        /*021c*/ 	.word	0x000000a8
        /*0220*/ 	.short	0x0100
        /*0222*/ 	.byte	0x05
	.zero		1


	//   ....[20]....
        /*0224*/ 	.word	0x00000720
        /*0228*/ 	.word	0x000000ff
        /*022c*/ 	.word	0x00000050
        /*0230*/ 	.short	0x0100
        /*0232*/ 	.byte	0x05
	.zero		1


	//   ....[21]....
        /*0234*/ 	.word	0x00000730
        /*0238*/ 	.word	0x000000ff
        /*023c*/ 	.word	0x000000b0
        /*0240*/ 	.short	0x0100
        /*0242*/ 	.byte	0x05
	.zero		1


	//   ....[22]....
        /*0244*/ 	.word	0x00000740
        /*0248*/ 	.word	0x000000ff
        /*024c*/ 	.word	0x00000058
        /*0250*/ 	.short	0x0100
        /*0252*/ 	.byte	0x05
	.zero		1


	//   ....[23]....
        /*0254*/ 	.word	0x00000750
        /*0258*/ 	.word	0x000000ff
        /*025c*/ 	.word	0x000000b8
        /*0260*/ 	.short	0x0100
        /*0262*/ 	.byte	0x05
	.zero		1


	//   ....[24]....
        /*0264*/ 	.word	0x00000890
        /*0268*/ 	.word	0x000000ff
        /*026c*/ 	.word	0x000000c0
        /*0270*/ 	.short	0x0100
        /*0272*/ 	.byte	0x07
	.zero		1


	//   ....[25]....
        /*0274*/ 	.word	0x000008a0
        /*0278*/ 	.word	0x000000ff
        /*027c*/ 	.word	0x000000d0
        /*0280*/ 	.short	0x0100
        /*0282*/ 	.byte	0x07
	.zero		1


	//   ....[26]....
        /*0284*/ 	.word	0x000008b0
        /*0288*/ 	.word	0x000000ff
        /*028c*/ 	.word	0x000000c8
        /*0290*/ 	.short	0x0100
        /*0292*/ 	.byte	0x07
	.zero		1


	//   ....[27]....
        /*0294*/ 	.word	0x000008c0
        /*0298*/ 	.word	0x000000ff
        /*029c*/ 	.word	0x000000d8
        /*02a0*/ 	.short	0x0100
        /*02a2*/ 	.byte	0x07
	.zero		1


	//   ....[28]....
        /*02a4*/ 	.word	0x000009b0
        /*02a8*/ 	.word	0x000000ff
        /*02ac*/ 	.word	0x000000e0
        /*02b0*/ 	.short	0x0100
        /*02b2*/ 	.byte	0x05
	.zero		1


	//   ....[29]....
        /*02b4*/ 	.word	0x000009c0
        /*02b8*/ 	.word	0x000000ff
        /*02bc*/ 	.word	0x000000e8
        /*02c0*/ 	.short	0x0100
        /*02c2*/ 	.byte	0x05
	.zero		1


	//   ....[30]....
        /*02c4*/ 	.word	0x00000b00
        /*02c8*/ 	.word	0x000000ff
        /*02cc*/ 	.word	0x000000f0
        /*02d0*/ 	.short	0x0100
        /*02d2*/ 	.byte	0x05
	.zero		1


	//   ....[31]....
        /*02d4*/ 	.word	0x00000b10
        /*02d8*/ 	.word	0x000000ff
        /*02dc*/ 	.word	0x000000f8
        /*02e0*/ 	.short	0x0100
        /*02e2*/ 	.byte	0x05
	.zero		1


	//   ....[32]....
        /*02e4*/ 	.word	0x00000c40
        /*02e8*/ 	.word	0x000000ff
        /*02ec*/ 	.word	0x00000100
        /*02f0*/ 	.short	0x0100
        /*02f2*/ 	.byte	0x07
	.zero		1


	//   ....[33]....
        /*02f4*/ 	.word	0x00000c50
        /*02f8*/ 	.word	0x000000ff
        /*02fc*/ 	.word	0x00000110
        /*0300*/ 	.short	0x0100
        /*0302*/ 	.byte	0x07
	.zero		1


	//   ....[34]....
        /*0304*/ 	.word	0x00000c60
        /*0308*/ 	.word	0x000000ff
        /*030c*/ 	.word	0x00000108
        /*0310*/ 	.short	0x0100
        /*0312*/ 	.byte	0x07
	.zero		1


	//   ....[35]....
        /*0314*/ 	.word	0x00000c70
        /*0318*/ 	.word	0x000000ff
        /*031c*/ 	.word	0x00000118
        /*0320*/ 	.short	0x0100
        /*0322*/ 	.byte	0x07
	.zero		1


	//   ....[36]....
        /*0324*/ 	.word	0x000015b0
        /*0328*/ 	.word	0x000000ff
        /*032c*/ 	.word	0x00000060
        /*0330*/ 	.short	0x010a
        /*0332*/ 	.byte	0x04
	.zero		1


	//   ....[37]....
        /*0334*/ 	.word	0x00001870
        /*0338*/ 	.word	0x000000ff
        /*033c*/ 	.word	0x00000060
        /*0340*/ 	.short	0x010a
        /*0342*/ 	.byte	0x09
	.zero		1


	//   ....[38]....
        /*0344*/ 	.word	0x000019e0
        /*0348*/ 	.word	0x000000ff
        /*034c*/ 	.word	0x00000060
        /*0350*/ 	.short	0x010a
        /*0352*/ 	.byte	0x08
	.zero		1


	//   ....[39]....
        /*0354*/ 	.word	0x00001b90
        /*0358*/ 	.word	0x000000ff
        /*035c*/ 	.word	0x000000e8
        /*0360*/ 	.short	0x0101
        /*0362*/ 	.byte	0x16
	.zero		1


	//   ....[40]....
        /*0364*/ 	.word	0x00001bc0
        /*0368*/ 	.word	0x000000ff
        /*036c*/ 	.word	0x00000060
        /*0370*/ 	.short	0x010a
        /*0372*/ 	.byte	0x04
	.zero		1


	//   ....[41]....
        /*0374*/ 	.word	0x00001e60
        /*0378*/ 	.word	0x000000ff
        /*037c*/ 	.word	0x00000060
        /*0380*/ 	.short	0x010a
        /*0382*/ 	.byte	0x11
	.zero		1


	//   ....[42]....
        /*0384*/ 	.word	0x00001fd0
        /*0388*/ 	.word	0x000000ff
        /*038c*/ 	.word	0x00000060
        /*0390*/ 	.short	0x010a
        /*0392*/ 	.byte	0x08
	.zero		1


	//   ....[43]....
        /*0394*/ 	.word	0x000021c0
        /*0398*/ 	.word	0x000000ff
        /*039c*/ 	.word	0x000000f0
        /*03a0*/ 	.short	0x010a
        /*03a2*/ 	.byte	0x16
	.zero		1


	//   ....[44]....
        /*03a4*/ 	.word	0x00002280
        /*03a8*/ 	.word	0x000000ff
        /*03ac*/ 	.word	0x00000000
        /*03b0*/ 	.short	0x0101
        /*03b2*/ 	.byte	0x04
	.zero		1


	//   ....[45]....
        /*03b4*/ 	.word	0x00002780
        /*03b8*/ 	.word	0x000000ff
        /*03bc*/ 	.word	0x00000000
        /*03c0*/ 	.short	0x010a
        /*03c2*/ 	.byte	0x04
	.zero		1


	//   ....[46]....
        /*03c4*/ 	.word	0x00002820
        /*03c8*/ 	.word	0x000000ff
        /*03cc*/ 	.word	0x00000000
        /*03d0*/ 	.short	0x010a
        /*03d2*/ 	.byte	0x04
	.zero		1


	//   ....[47]....
        /*03d4*/ 	.word	0x000028c0
        /*03d8*/ 	.word	0x000000ff
        /*03dc*/ 	.word	0x00000000
        /*03e0*/ 	.short	0x010a
        /*03e2*/ 	.byte	0x04
	.zero		1


	//   ....[48]....
        /*03e4*/ 	.word	0x00002960
        /*03e8*/ 	.word	0x000000ff
        /*03ec*/ 	.word	0x00000000
        /*03f0*/ 	.short	0x010a
        /*03f2*/ 	.byte	0x04
	.zero		1


	//   ....[49]....
        /*03f4*/ 	.word	0x00002a00
        /*03f8*/ 	.word	0x000000ff
        /*03fc*/ 	.word	0x00000000
        /*0400*/ 	.short	0x010a
        /*0402*/ 	.byte	0x04
	.zero		1


	//   ....[50]....
        /*0404*/ 	.word	0x00002aa0
        /*0408*/ 	.word	0x000000ff
        /*040c*/ 	.word	0x00000000
        /*0410*/ 	.short	0x010a
        /*0412*/ 	.byte	0x04
	.zero		1


	//   ....[51]....
        /*0414*/ 	.word	0x00002b40
        /*0418*/ 	.word	0x000000ff
        /*041c*/ 	.word	0x00000000
        /*0420*/ 	.short	0x010a
        /*0422*/ 	.byte	0x04
	.zero		1


	//   ....[52]....
        /*0424*/ 	.word	0x00002be0
        /*0428*/ 	.word	0x000000ff
        /*042c*/ 	.word	0x00000000
        /*0430*/ 	.short	0x010a
        /*0432*/ 	.byte	0x04
	.zero		1


	//   ....[53]....
        /*0434*/ 	.word	0x00002c80
        /*0438*/ 	.word	0x000000ff
        /*043c*/ 	.word	0x00000000
        /*0440*/ 	.short	0x010a
        /*0442*/ 	.byte	0x04
	.zero		1


	//   ....[54]....
        /*0444*/ 	.word	0x00002d20
        /*0448*/ 	.word	0x000000ff
        /*044c*/ 	.word	0x00000000
        /*0450*/ 	.short	0x010a
        /*0452*/ 	.byte	0x04
	.zero		1


	//   ....[55]....
        /*0454*/ 	.word	0x00002dc0
        /*0458*/ 	.word	0x000000ff
        /*045c*/ 	.word	0x00000000
        /*0460*/ 	.short	0x010a
        /*0462*/ 	.byte	0x04
	.zero		1


	//   ....[56]....
        /*0464*/ 	.word	0x00002e70
        /*0468*/ 	.word	0x00000000
        /*046c*/ 	.word	0x00000000
        /*0470*/ 	.short	0x010a
        /*0472*/ 	.byte	0xff
	.zero		1


	//   ....[57]....
        /*0474*/ 	.word	0x00002fa0
        /*0478*/ 	.word	0x000000ff
        /*047c*/ 	.word	0x000000f8
        /*0480*/ 	.short	0x010a
        /*0482*/ 	.byte	0x2d
	.zero		1


	//   ....[58]....
        /*0484*/ 	.word	0x00003040
        /*0488*/ 	.word	0x000000ff
        /*048c*/ 	.word	0x000000f0
        /*0490*/ 	.short	0x010a
        /*0492*/ 	.byte	0x2d
	.zero		1


	//   ....[59]....
        /*0494*/ 	.word	0x000030e0
        /*0498*/ 	.word	0x000000ff
        /*049c*/ 	.word	0x00000000
        /*04a0*/ 	.short	0x0101
        /*04a2*/ 	.byte	0x06
	.zero		1


	//   ....[60]....
        /*04a4*/ 	.word	0x00003120
        /*04a8*/ 	.word	0x000000ff
        /*04ac*/ 	.word	0x000000f8
        /*04b0*/ 	.short	0x0106
        /*04b2*/ 	.byte	0x2d
	.zero		1


	//   ....[61]....
        /*04b4*/ 	.word	0x00003160
        /*04b8*/ 	.word	0x00000000
        /*04bc*/ 	.word	0x000000f8
        /*04c0*/ 	.short	0x010a
        /*04c2*/ 	.byte	0xff
	.zero		1


	//   ....[62]....
        /*04c4*/ 	.word	0x00003660
        /*04c8*/ 	.word	0x000000ff
        /*04cc*/ 	.word	0x000000f0
        /*04d0*/ 	.short	0x010a
        /*04d2*/ 	.byte	0x06
	.zero		1


	//   ....[63]....
        /*04d4*/ 	.word	0x00003710
        /*04d8*/ 	.word	0x000000ff
        /*04dc*/ 	.word	0x00000000
        /*04e0*/ 	.short	0x0101
        /*04e2*/ 	.byte	0x05
	.zero		1


	//   ....[64]....
        /*04e4*/ 	.word	0x00003720
        /*04e8*/ 	.word	0x000000ff
        /*04ec*/ 	.word	0x00000110
        /*04f0*/ 	.short	0x010a
        /*04f2*/ 	.byte	0x08
	.zero		1


	//   ....[65]....
        /*04f4*/ 	.word	0x000037b0
        /*04f8*/ 	.word	0x000000ff
        /*04fc*/ 	.word	0x00000000
        /*0500*/ 	.short	0x010a
        /*0502*/ 	.byte	0x04
	.zero		1


	//   ....[66]....
        /*0504*/ 	.word	0x00003820
        /*0508*/ 	.word	0x000000ff
        /*050c*/ 	.word	0x00000000
        /*0510*/ 	.short	0x010a
        /*0512*/ 	.byte	0x07
	.zero		1


	//   ....[67]....
        /*0514*/ 	.word	0x00003950
        /*0518*/ 	.word	0x000000ff
        /*051c*/ 	.word	0x00000000
        /*0520*/ 	.short	0x010a
        /*0522*/ 	.byte	0x04
	.zero		1


	//   ....[68]....
        /*0524*/ 	.word	0x00003ba0
        /*0528*/ 	.word	0x000000ff
        /*052c*/ 	.word	0x00000000
        /*0530*/ 	.short	0x010a
        /*0532*/ 	.byte	0x05
	.zero		1


	//   ....[69]....
        /*0534*/ 	.word	0x00003c30
        /*0538*/ 	.word	0x000000ff
        /*053c*/ 	.word	0x00000000
        /*0540*/ 	.short	0x010a
        /*0542*/ 	.byte	0x07
	.zero		1


	//   ....[70]....
        /*0544*/ 	.word	0x00004110
        /*0548*/ 	.word	0x000000ff
        /*054c*/ 	.word	0x000000f0
        /*0550*/ 	.short	0x010a
        /*0552*/ 	.byte	0x16
	.zero		1


	//   ....[71]....
        /*0554*/ 	.word	0x000041b0
        /*0558*/ 	.word	0x000000ff
        /*055c*/ 	.word	0x00000000
        /*0560*/ 	.short	0x0101
        /*0562*/ 	.byte	0x0f
	.zero		1


	//   ....[72]....
        /*0564*/ 	.word	0x000044d0
        /*0568*/ 	.word	0x000000ff
        /*056c*/ 	.word	0x000000e8
        /*0570*/ 	.short	0x010a
        /*0572*/ 	.byte	0x16
	.zero		1


	//   ....[73]....
        /*0574*/ 	.word	0x000046b0
        /*0578*/ 	.word	0x000000ff
        /*057c*/ 	.word	0x000000d0
        /*0580*/ 	.short	0x010a
        /*0582*/ 	.byte	0x16
	.zero		1


	//   ....[74]....
        /*0584*/ 	.word	0x00004970
        /*0588*/ 	.word	0x000000ff
        /*058c*/ 	.word	0x000000c0
        /*0590*/ 	.short	0x010b
        /*0592*/ 	.byte	0x16
	.zero		1


	//   ....[75]....
        /*0594*/ 	.word	0x000049e0
        /*0598*/ 	.word	0x000000ff
        /*059c*/ 	.word	0x00000000
        /*05a0*/ 	.short	0x0101
        /*05a2*/ 	.byte	0x2d
	.zero		1


	//   ....[76]....
        /*05a4*/ 	.word	0x00004a10
        /*05a8*/ 	.word	0x000000ff
        /*05ac*/ 	.word	0x000000d8
        /*05b0*/ 	.short	0x010a
        /*05b2*/ 	.byte	0x16
	.zero		1


	//   ....[77]....
        /*05b4*/ 	.word	0x00004bf0
        /*05b8*/ 	.word	0x000000ff
        /*05bc*/ 	.word	0x000000c8
        /*05c0*/ 	.short	0x010b
        /*05c2*/ 	.byte	0x16
	.zero		1


	//   ....[78]....
        /*05c4*/ 	.word	0x00004c10
        /*05c8*/ 	.word	0x000000ff
        /*05cc*/ 	.word	0x00000000
        /*05d0*/ 	.short	0x0101
        /*05d2*/ 	.byte	0x17
	.zero		1


	//   ....[79]....
        /*05d4*/ 	.word	0x00004c40
        /*05d8*/ 	.word	0x000000ff
        /*05dc*/ 	.word	0x000000d0
        /*05e0*/ 	.short	0x010a
        /*05e2*/ 	.byte	0x16
	.zero		1


	//   ....[80]....
        /*05e4*/ 	.word	0x00004c80
        /*05e8*/ 	.word	0x00000000
        /*05ec*/ 	.word	0x000000d8
        /*05f0*/ 	.short	0x010a
        /*05f2*/ 	.byte	0xff
	.zero		1


	//   ....[81]....
        /*05f4*/ 	.word	0x00004ff0
        /*05f8*/ 	.word	0x000000ff
        /*05fc*/ 	.word	0x000000f0
        /*0600*/ 	.short	0x010a
        /*0602*/ 	.byte	0x33
	.zero		1


	//   ....[82]....
        /*0604*/ 	.word	0x00005110
        /*0608*/ 	.word	0x000000ff
        /*060c*/ 	.word	0x00000000
        /*0610*/ 	.short	0x0101
        /*0612*/ 	.byte	0x04
	.zero		1


	//   ....[83]....
        /*0614*/ 	.word	0x00005bc0
        /*0618*/ 	.word	0x00000000
        /*061c*/ 	.word	0x000000c0
        /*0620*/ 	.short	0x010a
        /*0622*/ 	.byte	0xff
	.zero		1


	//   ....[84]....
        /*0624*/ 	.word	0x00005c50
        /*0628*/ 	.word	0x000000ce
        /*062c*/ 	.word	0x00000100
        /*0630*/ 	.short	0x010a
        /*0632*/ 	.byte	0xff
	.zero		1


	//   ....[85]....
        /*0634*/ 	.word	0x00005db0
        /*0638*/ 	.word	0x00000000
        /*063c*/ 	.word	0x000000c0
        /*0640*/ 	.short	0x010a
        /*0642*/ 	.byte	0xff
	.zero		1


	//   ....[86]....
        /*0644*/ 	.word	0x00005f00
        /*0648*/ 	.word	0x00000002
        /*064c*/ 	.word	0x00000000
        /*0650*/ 	.short	0x0101
        /*0652*/ 	.byte	0xff
	.zero		1


	//   ....[87]....
        /*0654*/ 	.word	0x00005f60
        /*0658*/ 	.word	0x000000ce
        /*065c*/ 	.word	0x00000100
        /*0660*/ 	.short	0x010a
        /*0662*/ 	.byte	0xff
	.zero		1


	//   ....[88]....
        /*0664*/ 	.word	0x00007330
        /*0668*/ 	.word	0x000000d1
        /*066c*/ 	.word	0x000000c0
        /*0670*/ 	.short	0x010a
        /*0672*/ 	.byte	0xff
	.zero		1


	//   ....[89]....
        /*0674*/ 	.word	0x00007410
        /*0678*/ 	.word	0x000000d1
        /*067c*/ 	.word	0x000000c0
        /*0680*/ 	.short	0x010a
        /*0682*/ 	.byte	0xff
	.zero		1


	//   ....[90]....
        /*0684*/ 	.word	0x00007540
        /*0688*/ 	.word	0x00000000
        /*068c*/ 	.word	0x00000000
        /*0690*/ 	.short	0x0101
        /*0692*/ 	.byte	0xff
	.zero		1


	//   ....[91]....
        /*0694*/ 	.word	0x00007a50
        /*0698*/ 	.word	0x000000ff
        /*069c*/ 	.word	0x00000000
        /*06a0*/ 	.short	0x0101
        /*06a2*/ 	.byte	0x05
	.zero		1


	//   ....[92]....
        /*06a4*/ 	.word	0x000089c0
        /*06a8*/ 	.word	0x00000002
        /*06ac*/ 	.word	0x00000060
        /*06b0*/ 	.short	0x010a
        /*06b2*/ 	.byte	0xff
	.zero		1


	//   ....[93]....
        /*06b4*/ 	.word	0x00008a20
        /*06b8*/ 	.word	0x00000002
        /*06bc*/ 	.word	0x00000060
        /*06c0*/ 	.short	0x010a
        /*06c2*/ 	.byte	0xff
	.zero		1


	//   ....[94]....
        /*06c4*/ 	.word	0x00008a80
        /*06c8*/ 	.word	0x00000002
        /*06cc*/ 	.word	0x000000f0
        /*06d0*/ 	.short	0x010a
        /*06d2*/ 	.byte	0xff
	.zero		1


	//   ....[95]....
        /*06d4*/ 	.word	0x00008ae0
        /*06d8*/ 	.word	0x00000000
        /*06dc*/ 	.word	0x00000000
        /*06e0*/ 	.short	0x010a
        /*06e2*/ 	.byte	0xff
	.zero		1


	//   ....[96]....
        /*06e4*/ 	.word	0x00008b40
        /*06e8*/ 	.word	0x00000000
        /*06ec*/ 	.word	0x00000000
        /*06f0*/ 	.short	0x010a
        /*06f2*/ 	.byte	0xff
	.zero		1


	//   ....[97]....
        /*06f4*/ 	.word	0x00008ba0
        /*06f8*/ 	.word	0x00000000
        /*06fc*/ 	.word	0x00000000
        /*0700*/ 	.short	0x010a
        /*0702*/ 	.byte	0xff
	.zero		1


	//   ....[98]....
        /*0704*/ 	.word	0x00008c00
        /*0708*/ 	.word	0x00000000
        /*070c*/ 	.word	0x00000000
        /*0710*/ 	.short	0x010a
        /*0712*/ 	.byte	0xff
	.zero		1


	//   ....[99]....
        /*0714*/ 	.word	0x00008c60
        /*0718*/ 	.word	0x00000000
        /*071c*/ 	.word	0x00000000
        /*0720*/ 	.short	0x010a
        /*0722*/ 	.byte	0xff
	.zero		1


	//   ....[100]....
        /*0724*/ 	.word	0x00008cc0
        /*0728*/ 	.word	0x00000000
        /*072c*/ 	.word	0x00000000
        /*0730*/ 	.short	0x010a
        /*0732*/ 	.byte	0xff
	.zero		1


	//   ....[101]....
        /*0734*/ 	.word	0x00008d20
        /*0738*/ 	.word	0x00000000
        /*073c*/ 	.word	0x00000000
        /*0740*/ 	.short	0x010a
        /*0742*/ 	.byte	0xff
	.zero		1


	//   ....[102]....
        /*0744*/ 	.word	0x00008d80
        /*0748*/ 	.word	0x00000000
        /*074c*/ 	.word	0x00000000
        /*0750*/ 	.short	0x010a
        /*0752*/ 	.byte	0xff
	.zero		1


	//   ....[103]....
        /*0754*/ 	.word	0x00008de0
        /*0758*/ 	.word	0x00000000
        /*075c*/ 	.word	0x00000000
        /*0760*/ 	.short	0x010a
        /*0762*/ 	.byte	0xff
	.zero		1


	//   ....[104]....
        /*0764*/ 	.word	0x00008e40
        /*0768*/ 	.word	0x00000000
        /*076c*/ 	.word	0x00000000
        /*0770*/ 	.short	0x010a
        /*0772*/ 	.byte	0xff
	.zero		1


	//   ....[105]....
        /*0774*/ 	.word	0x00008ea0
        /*0778*/ 	.word	0x00000000
        /*077c*/ 	.word	0x00000000
        /*0780*/ 	.short	0x010a
        /*0782*/ 	.byte	0xff
	.zero		1


	//   ....[106]....
        /*0784*/ 	.word	0x00008f00
        /*0788*/ 	.word	0x00000004
        /*078c*/ 	.word	0x000000f8
        /*0790*/ 	.short	0x010a
        /*0792*/ 	.byte	0xff
	.zero		1


	//   ....[107]....
        /*0794*/ 	.word	0x00008f60
        /*0798*/ 	.word	0x00000004
        /*079c*/ 	.word	0x000000f0
        /*07a0*/ 	.short	0x010a
        /*07a2*/ 	.byte	0xff
	.zero		1


	//   ....[108]....
        /*07a4*/ 	.word	0x00008fc0
        /*07a8*/ 	.word	0x00000000
        /*07ac*/ 	.word	0x000000f0
        /*07b0*/ 	.short	0x010a
        /*07b2*/ 	.byte	0xff
	.zero		1


	//   ....[109]....
        /*07b4*/ 	.word	0x00009020
        /*07b8*/ 	.word	0x00000005
        /*07bc*/ 	.word	0x00000110
        /*07c0*/ 	.short	0x010a
        /*07c2*/ 	.byte	0xff
	.zero		1


	//   ....[110]....
        /*07c4*/ 	.word	0x00009080
        /*07c8*/ 	.word	0x00000000
        /*07cc*/ 	.word	0x00000000
        /*07d0*/ 	.short	0x010a
        /*07d2*/ 	.byte	0xff
	.zero		1


	//   ....[111]....
        /*07d4*/ 	.word	0x000090e0
        /*07d8*/ 	.word	0x00000000
        /*07dc*/ 	.word	0x00000000
        /*07e0*/ 	.short	0x010a
        /*07e2*/ 	.byte	0xff
	.zero		1


	//   ....[112]....
        /*07e4*/ 	.word	0x00009140
        /*07e8*/ 	.word	0x00000000
        /*07ec*/ 	.word	0x00000000
        /*07f0*/ 	.short	0x010a
        /*07f2*/ 	.byte	0xff
	.zero		1


	//   ....[113]....
        /*07f4*/ 	.word	0x000091a0
        /*07f8*/ 	.word	0x00000000
        /*07fc*/ 	.word	0x000000f0
        /*0800*/ 	.short	0x010a
        /*0802*/ 	.byte	0xff
	.zero		1


	//   ....[114]....
        /*0804*/ 	.word	0x00009200
        /*0808*/ 	.word	0x00000000
        /*080c*/ 	.word	0x000000e8
        /*0810*/ 	.short	0x010a
        /*0812*/ 	.byte	0xff
	.zero		1


	//   ....[115]....
        /*0814*/ 	.word	0x00009260
        /*0818*/ 	.word	0x00000003
        /*081c*/ 	.word	0x000000d0
        /*0820*/ 	.short	0x010a
        /*0822*/ 	.byte	0xff
	.zero		1


	//   ....[116]....
        /*0824*/ 	.word	0x000092c0
        /*0828*/ 	.word	0x00000003
        /*082c*/ 	.word	0x000000d8
        /*0830*/ 	.short	0x010a
        /*0832*/ 	.byte	0xff
	.zero		1


	//   ....[117]....
        /*0834*/ 	.word	0x00009320
        /*0838*/ 	.word	0x00000000
        /*083c*/ 	.word	0x000000d0
        /*0840*/ 	.short	0x010a
        /*0842*/ 	.byte	0xff
	.zero		1


	//   ....[118]....
        /*0844*/ 	.word	0x00009380
        /*0848*/ 	.word	0x00000000
        /*084c*/ 	.word	0x000000f0
        /*0850*/ 	.short	0x010a
        /*0852*/ 	.byte	0xff
	.zero		1


	//   ....[119]....
        /*0854*/ 	.word	0x000093d0
        /*0858*/ 	.word	0x00000000
        /*085c*/ 	.word	0x000000c0
        /*0860*/ 	.short	0x010a
        /*0862*/ 	.byte	0xff
	.zero		1


	//   ....[120]....
        /*0864*/ 	.word	0x00009420
        /*0868*/ 	.word	0x000000ce
        /*086c*/ 	.word	0x00000100
        /*0870*/ 	.short	0x010a
        /*0872*/ 	.byte	0xff
	.zero		1


	//   ....[121]....
        /*0874*/ 	.word	0x00009470
        /*0878*/ 	.word	0x000000d1
        /*087c*/ 	.word	0x000000c0
        /*0880*/ 	.short	0x010a
        /*0882*/ 	.byte	0xff
	.zero		1


	//----- nvinfo : EIATTR_NUM_MBARRIERS
	.align		4
.L_47:
        /*0884*/ 	.byte	0x03, 0x38
        /*0886*/ 	.short	0x0024


	//----- nvinfo : EIATTR_EXIT_INSTR_OFFSETS
	.align		4
        /*0888*/ 	.byte	0x04, 0x1c
        /*088a*/ 	.short	(.L_49 - .L_48)


	//   ....[0]....
.L_48:
        /*088c*/ 	.word	0x00002ea0


	//   ....[1]....
        /*0890*/ 	.word	0x00003130


	//   ....[2]....
        /*0894*/ 	.word	0x00003190


	//   ....[3]....
        /*0898*/ 	.word	0x00003ea0


	//   ....[4]....
        /*089c*/ 	.word	0x00004cb0


	//   ....[5]....
        /*08a0*/ 	.word	0x00004cf0


	//   ....[6]....
        /*08a4*/ 	.word	0x000089a0


	//----- nvinfo : EIATTR_MAX_THREADS
	.align		4
.L_49:
        /*08a8*/ 	.byte	0x04, 0x05
        /*08aa*/ 	.short	(.L_51 - .L_50)
.L_50:
        /*08ac*/ 	.word	0x00000100
        /*08b0*/ 	.word	0x00000001
        /*08b4*/ 	.word	0x00000001


	//----- nvinfo : EIATTR_CRS_STACK_SIZE
	.align		4
.L_51:
        /*08b8*/ 	.byte	0x04, 0x1e
        /*08ba*/ 	.short	(.L_53 - .L_52)
.L_52:
        /*08bc*/ 	.word	0x00000000


	//----- nvinfo : EIATTR_CBANK_PARAM_SIZE
	.align		4
.L_53:
        /*08c0*/ 	.byte	0x03, 0x19
        /*08c2*/ 	.short	0x0800


	//----- nvinfo : EIATTR_PARAM_CBANK
	.align		4
        /*08c4*/ 	.byte	0x04, 0x0a
        /*08c6*/ 	.short	(.L_55 - .L_54)
	.align		4
.L_54:
        /*08c8*/ 	.word	index@(.nv.constant0._ZN7cutlass13device_kernelINS_4conv6kernel13ConvUniversalINS1_16ConvProblemShapeILNS1_8OperatorE1ELi2EEENS1_10collective14CollectiveConvINS1_47MainloopSm100TmaUmmaWarpSpecializedImplicitGemmILS5_1ELi12ELi2ELi1ELi2EN4cute5tupleIJNSA_1CILi1EEESD_SD_EEEEENSB_IJNSC_ILi128EEESG_NSB_IJNSC_ILi64EEEEEEEEENS_12float_e4m3_tESK_NSA_8TiledMMAINSA_8MMA_AtomIJNSA_10MMA_TraitsINSA_19SM100_MMA_F8F6F4_SSEJSK_SK_fSG_SG_NSA_17integral_constantINSA_4UMMA5MajorELSR_0EEENSP_ISR_LSR_1EEENSP_INSQ_7ScaleInELSU_0EEESV_EEEEEENSA_6LayoutISE_NSB_IJNSC_ILi0EEESZ_SZ_EEEEENSB_IJNSA_10UnderscoreES12_S12_EEEEENS7_6detail27Sm100ImplicitGemmTileTraitsINSA_20SM90_TMA_LOAD_IM2COLENSA_14ComposedLayoutINSA_7SwizzleILi2ELi4ELi3EEENSA_18smem_ptr_flag_bitsILi8EEENSY_INSB_IJNSC_ILi8EEESH_EEENSB_IJSH_SD_EEEEEEEvEENS16_INSA_13SM90_TMA_LOADENS18_INS19_ILi3ELi4ELi3EEES1C_NSY_INSB_IJSG_S1D_EEENSB_IJSD_SG_EEEEEEEvEEEENS_8epilogue10collective18CollectiveEpilogueINS1R_23Sm100TmaWarpSpecializedILi2ELi2ELi64ELb0ELb0EEEJSJ_NSB_IJNSY_ISG_SD_EENSY_ISH_SD_EEEEESK_NSB_IJNSB_IJlllEEESD_SZ_EEESK_S20_NS1R_6fusion15FusionCallbacksIS1V_NS21_17LinearCombinationISK_fSK_fLNS_15FloatRoundStyleE2EEESJ_S1Y_JEEENSA_5SM1004TMEM4LOAD26SM100_TMEM_LOAD_32dp32b64xES17_S1H_NSA_39AutoVectorizingCopyWithAssumedAlignmentILi128EEENSA_21SM90_TMA_STORE_IM2COLES1H_S2C_S2C_EEEvvEEEEvNT_6ParamsE)
        /*08cc*/ 	.short	0x0380
        /*08ce*/ 	.short	0x0800


	//----- nvinfo : EIATTR_SW_WAR
	.align		4
.L_55:
        /*08d0*/ 	.byte	0x04, 0x36
        /*08d2*/ 	.short	(.L_57 - .L_56)
.L_56:
        /*08d4*/ 	.word	0x00000008
.L_57:


//--------------------- .nv.callgraph             --------------------------
	.section	.nv.callgraph,"",@"SHT_CUDA_CALLGRAPH"
	.align	4
	.sectionentsize	8
	.align		4
        /*0000*/ 	.word	0x00000000
	.align		4
        /*0004*/ 	.word	0xffffffff
	.align		4
        /*0008*/ 	.word	index@(_ZN7cutlass13device_kernelINS_4conv6kernel13ConvUniversalINS1_16ConvProblemShapeILNS1_8OperatorE1ELi2EEENS1_10collective14CollectiveConvINS1_47MainloopSm100TmaUmmaWarpSpecializedImplicitGemmILS5_1ELi12ELi2ELi1ELi2EN4cute5tupleIJNSA_1CILi1EEESD_SD_EEEEENSB_IJNSC_ILi128EEESG_NSB_IJNSC_ILi64EEEEEEEEENS_12float_e4m3_tESK_NSA_8TiledMMAINSA_8MMA_AtomIJNSA_10MMA_TraitsINSA_19SM100_MMA_F8F6F4_SSEJSK_SK_fSG_SG_NSA_17integral_constantINSA_4UMMA5MajorELSR_0EEENSP_ISR_LSR_1EEENSP_INSQ_7ScaleInELSU_0EEESV_EEEEEENSA_6LayoutISE_NSB_IJNSC_ILi0EEESZ_SZ_EEEEENSB_IJNSA_10UnderscoreES12_S12_EEEEENS7_6detail27Sm100ImplicitGemmTileTraitsINSA_20SM90_TMA_LOAD_IM2COLENSA_14ComposedLayoutINSA_7SwizzleILi2ELi4ELi3EEENSA_18smem_ptr_flag_bitsILi8EEENSY_INSB_IJNSC_ILi8EEESH_EEENSB_IJSH_SD_EEEEEEEvEENS16_INSA_13SM90_TMA_LOADENS18_INS19_ILi3ELi4ELi3EEES1C_NSY_INSB_IJSG_S1D_EEENSB_IJSD_SG_EEEEEEEvEEEENS_8epilogue10collective18CollectiveEpilogueINS1R_23Sm100TmaWarpSpecializedILi2ELi2ELi64ELb0ELb0EEEJSJ_NSB_IJNSY_ISG_SD_EENSY_ISH_SD_EEEEESK_NSB_IJNSB_IJlllEEESD_SZ_EEESK_S20_NS1R_6fusion15FusionCallbacksIS1V_NS21_17LinearCombinationISK_fSK_fLNS_15FloatRoundStyleE2EEESJ_S1Y_JEEENSA_5SM1004TMEM4LOAD26SM100_TMEM_LOAD_32dp32b64xES17_S1H_NSA_39AutoVectorizingCopyWithAssumedAlignmentILi128EEENSA_21SM90_TMA_STORE_IM2COLES1H_S2C_S2C_EEEvvEEEEvNT_6ParamsE)
	.align		4
        /*000c*/ 	.word	index@(__assertfail)
	.align		4
        /*0010*/ 	.word	0x00000000
	.align		4
        /*0014*/ 	.word	0xfffffffe
	.align		4
        /*0018*/ 	.word	0x00000000
	.align		4
        /*001c*/ 	.word	0xfffffffd
	.align		4
        /*0020*/ 	.word	0x00000000
	.align		4
        /*0024*/ 	.word	0xfffffffc


//--------------------- .nv.constant4             --------------------------
	.section	.nv.constant4,"a",@progbits
	.align	8
	.align		8
.nv.constant4:
        /*0000*/ 	.dword	__assertfail
	.align		8
        /*0008*/ 	.dword	__unnamed_1
	.align		8
        /*0010*/ 	.dword	__unnamed_2
	.align		8
        /*0018*/ 	.dword	_ZN39_INTERNAL_f7e3b1eb_4_k_cu_a8d417d0_30714cuda3std3__45__cpo5beginE
	.align		8
        /*0020*/ 	.dword	_ZN39_INTERNAL_f7e3b1eb_4_k_cu_a8d417d0_30714cuda3std3__45__cpo3endE
	.align		8
        /*0028*/ 	.dword	_ZN39_INTERNAL_f7e3b1eb_4_k_cu_a8d417d0_30714cuda3std3__45__cpo6cbeginE
	.align		8
        /*0030*/ 	.dword	_ZN39_INTERNAL_f7e3b1eb_4_k_cu_a8d417d0_30714cuda3std3__45__cpo4cendE
	.align		8
        /*0038*/ 	.dword	_ZN39_INTERNAL_f7e3b1eb_4_k_cu_a8d417d0_30714cuda3std3__441_GLOBAL__N__f7e3b1eb_4_k_cu_a8d417d0_30716ignoreE
	.align		8
        /*0040*/ 	.dword	_ZN39_INTERNAL_f7e3b1eb_4_k_cu_a8d417d0_30714cuda3std3__419piecewise_constructE
	.align		8
        /*0048*/ 	.dword	_ZN39_INTERNAL_f7e3b1eb_4_k_cu_a8d417d0_30714cuda3std3__48in_placeE
	.align		8
        /*0050*/ 	.dword	_ZN39_INTERNAL_f7e3b1eb_4_k_cu_a8d417d0_30714cuda3std6ranges3__45__cpo4swapE
	.align		8
        /*0058*/ 	.dword	_ZN39_INTERNAL_f7e3b1eb_4_k_cu_a8d417d0_30714cuda3std6ranges3__45__cpo9iter_moveE
	.align		8
        /*0060*/ 	.dword	_ZN39_INTERNAL_f7e3b1eb_4_k_cu_a8d417d0_30714cute7productE
	.align		8
        /*0068*/ 	.dword	_ZN39_INTERNAL_f7e3b1eb_4_k_cu_a8d417d0_30714cute1_E
	.align		8
        /*0070*/ 	.dword	$str$27
	.align		8
        /*0078*/ 	.dword	$str$28
	.align		8
        /*0080*/ 	.dword	$str$29
	.align		8
        /*0088*/ 	.dword	$str$30


//--------------------- .text._ZN7cutlass13device_kernelINS_4conv6kernel13ConvUniversalINS1_16ConvProblemShapeILNS1_8OperatorE1ELi2EEENS1_10collective14CollectiveConvINS1_47MainloopSm100TmaUmmaWarpSpecializedImplicitGemmILS5_1ELi12ELi2ELi1ELi2EN4cute5tupleIJNSA_1CILi1EEESD_SD_EEEEENSB_IJNSC_ILi128EEESG_NSB_IJNSC_ILi64EEEEEEEEENS_12float_e4m3_tESK_NSA_8TiledMMAINSA_8MMA_AtomIJNSA_10MMA_TraitsINSA_19SM100_MMA_F8F6F4_SSEJSK_SK_fSG_SG_NSA_17integral_constantINSA_4UMMA5MajorELSR_0EEENSP_ISR_LSR_1EEENSP_INSQ_7ScaleInELSU_0EEESV_EEEEEENSA_6LayoutISE_NSB_IJNSC_ILi0EEESZ_SZ_EEEEENSB_IJNSA_10UnderscoreES12_S12_EEEEENS7_6detail27Sm100ImplicitGemmTileTraitsINSA_20SM90_TMA_LOAD_IM2COLENSA_14ComposedLayoutINSA_7SwizzleILi2ELi4ELi3EEENSA_18smem_ptr_flag_bitsILi8EEENSY_INSB_IJNSC_ILi8EEESH_EEENSB_IJSH_SD_EEEEEEEvEENS16_INSA_13SM90_TMA_LOADENS18_INS19_ILi3ELi4ELi3EEES1C_NSY_INSB_IJSG_S1D_EEENSB_IJSD_SG_EEEEEEEvEEEENS_8epilogue10collective18CollectiveEpilogueINS1R_23Sm100TmaWarpSpecializedILi2ELi2ELi64ELb0ELb0EEEJSJ_NSB_IJNSY_ISG_SD_EENSY_ISH_SD_EEEEESK_NSB_IJNSB_IJlllEEESD_SZ_EEESK_S20_NS1R_6fusion15FusionCallbacksIS1V_NS21_17LinearCombinationISK_fSK_fLNS_15FloatRoundStyleE2EEESJ_S1Y_JEEENSA_5SM1004TMEM4LOAD26SM100_TMEM_LOAD_32dp32b64xES17_S1H_NSA_39AutoVectorizingCopyWithAssumedAlignmentILi128EEENSA_21SM90_TMA_STORE_IM2COLES1H_S2C_S2C_EEEvvEEEEvNT_6ParamsE --------------------------
	.section	.text._ZN7cutlass13device_kernelINS_4conv6kernel13ConvUniversalINS1_16ConvProblemShapeILNS1_8OperatorE1ELi2EEENS1_10collective14CollectiveConvINS1_47MainloopSm100TmaUmmaWarpSpecializedImplicitGemmILS5_1ELi12ELi2ELi1ELi2EN4cute5tupleIJNSA_1CILi1EEESD_SD_EEEEENSB_IJNSC_ILi128EEESG_NSB_IJNSC_ILi64EEEEEEEEENS_12float_e4m3_tESK_NSA_8TiledMMAINSA_8MMA_AtomIJNSA_10MMA_TraitsINSA_19SM100_MMA_F8F6F4_SSEJSK_SK_fSG_SG_NSA_17integral_constantINSA_4UMMA5MajorELSR_0EEENSP_ISR_LSR_1EEENSP_INSQ_7ScaleInELSU_0EEESV_EEEEEENSA_6LayoutISE_NSB_IJNSC_ILi0EEESZ_SZ_EEEEENSB_IJNSA_10UnderscoreES12_S12_EEEEENS7_6detail27Sm100ImplicitGemmTileTraitsINSA_20SM90_TMA_LOAD_IM2COLENSA_14ComposedLayoutINSA_7SwizzleILi2ELi4ELi3EEENSA_18smem_ptr_flag_bitsILi8EEENSY_INSB_IJNSC_ILi8EEESH_EEENSB_IJSH_SD_EEEEEEEvEENS16_INSA_13SM90_TMA_LOADENS18_INS19_ILi3ELi4ELi3EEES1C_NSY_INSB_IJSG_S1D_EEENSB_IJSD_SG_EEEEEEEvEEEENS_8epilogue10collective18CollectiveEpilogueINS1R_23Sm100TmaWarpSpecializedILi2ELi2ELi64ELb0ELb0EEEJSJ_NSB_IJNSY_ISG_SD_EENSY_ISH_SD_EEEEESK_NSB_IJNSB_IJlllEEESD_SZ_EEESK_S20_NS1R_6fusion15FusionCallbacksIS1V_NS21_17LinearCombinationISK_fSK_fLNS_15FloatRoundStyleE2EEESJ_S1Y_JEEENSA_5SM1004TMEM4LOAD26SM100_TMEM_LOAD_32dp32b64xES17_S1H_NSA_39AutoVectorizingCopyWithAssumedAlignmentILi128EEENSA_21SM90_TMA_STORE_IM2COLES1H_S2C_S2C_EEEvvEEEEvNT_6ParamsE,"ax",@progbits
	.align	128
.text._ZN7cutlass13device_kernelINS_4conv6kernel13ConvUniversalINS1_16ConvProblemShapeILNS1_8OperatorE1ELi2EEENS1_10collective14CollectiveConvINS1_47MainloopSm100TmaUmmaWarpSpecializedImplicitGemmILS5_1ELi12ELi2ELi1ELi2EN4cute5tupleIJNSA_1CILi1EEESD_SD_EEEEENSB_IJNSC_ILi128EEESG_NSB_IJNSC_ILi64EEEEEEEEENS_12float_e4m3_tESK_NSA_8TiledMMAINSA_8MMA_AtomIJNSA_10MMA_TraitsINSA_19SM100_MMA_F8F6F4_SSEJSK_SK_fSG_SG_NSA_17integral_constantINSA_4UMMA5MajorELSR_0EEENSP_ISR_LSR_1EEENSP_INSQ_7ScaleInELSU_0EEESV_EEEEEENSA_6LayoutISE_NSB_IJNSC_ILi0EEESZ_SZ_EEEEENSB_IJNSA_10UnderscoreES12_S12_EEEEENS7_6detail27Sm100ImplicitGemmTileTraitsINSA_20SM90_TMA_LOAD_IM2COLENSA_14ComposedLayoutINSA_7SwizzleILi2ELi4ELi3EEENSA_18smem_ptr_flag_bitsILi8EEENSY_INSB_IJNSC_ILi8EEESH_EEENSB_IJSH_SD_EEEEEEEvEENS16_INSA_13SM90_TMA_LOADENS18_INS19_ILi3ELi4ELi3EEES1C_NSY_INSB_IJSG_S1D_EEENSB_IJSD_SG_EEEEEEEvEEEENS_8epilogue10collective18CollectiveEpilogueINS1R_23Sm100TmaWarpSpecializedILi2ELi2ELi64ELb0ELb0EEEJSJ_NSB_IJNSY_ISG_SD_EENSY_ISH_SD_EEEEESK_NSB_IJNSB_IJlllEEESD_SZ_EEESK_S20_NS1R_6fusion15FusionCallbacksIS1V_NS21_17LinearCombinationISK_fSK_fLNS_15FloatRoundStyleE2EEESJ_S1Y_JEEENSA_5SM1004TMEM4LOAD26SM100_TMEM_LOAD_32dp32b64xES17_S1H_NSA_39AutoVectorizingCopyWithAssumedAlignmentILi128EEENSA_21SM90_TMA_STORE_IM2COLES1H_S2C_S2C_EEEvvEEEEvNT_6ParamsE:
        .type           _ZN7cutlass13device_kernelINS_4conv6kernel13ConvUniversalINS1_16ConvProblemShapeILNS1_8OperatorE1ELi2EEENS1_10collective14CollectiveConvINS1_47MainloopSm100TmaUmmaWarpSpecializedImplicitGemmILS5_1ELi12ELi2ELi1ELi2EN4cute5tupleIJNSA_1CILi1EEESD_SD_EEEEENSB_IJNSC_ILi128EEESG_NSB_IJNSC_ILi64EEEEEEEEENS_12float_e4m3_tESK_NSA_8TiledMMAINSA_8MMA_AtomIJNSA_10MMA_TraitsINSA_19SM100_MMA_F8F6F4_SSEJSK_SK_fSG_SG_NSA_17integral_constantINSA_4UMMA5MajorELSR_0EEENSP_ISR_LSR_1EEENSP_INSQ_7ScaleInELSU_0EEESV_EEEEEENSA_6LayoutISE_NSB_IJNSC_ILi0EEESZ_SZ_EEEEENSB_IJNSA_10UnderscoreES12_S12_EEEEENS7_6detail27Sm100ImplicitGemmTileTraitsINSA_20SM90_TMA_LOAD_IM2COLENSA_14ComposedLayoutINSA_7SwizzleILi2ELi4ELi3EEENSA_18smem_ptr_flag_bitsILi8EEENSY_INSB_IJNSC_ILi8EEESH_EEENSB_IJSH_SD_EEEEEEEvEENS16_INSA_13SM90_TMA_LOADENS18_INS19_ILi3ELi4ELi3EEES1C_NSY_INSB_IJSG_S1D_EEENSB_IJSD_SG_EEEEEEEvEEEENS_8epilogue10collective18CollectiveEpilogueINS1R_23Sm100TmaWarpSpecializedILi2ELi2ELi64ELb0ELb0EEEJSJ_NSB_IJNSY_ISG_SD_EENSY_ISH_SD_EEEEESK_NSB_IJNSB_IJlllEEESD_SZ_EEESK_S20_NS1R_6fusion15FusionCallbacksIS1V_NS21_17LinearCombinationISK_fSK_fLNS_15FloatRoundStyleE2EEESJ_S1Y_JEEENSA_5SM1004TMEM4LOAD26SM100_TMEM_LOAD_32dp32b64xES17_S1H_NSA_39AutoVectorizingCopyWithAssumedAlignmentILi128EEENSA_21SM90_TMA_STORE_IM2COLES1H_S2C_S2C_EEEvvEEEEvNT_6ParamsE,@function
        .size           _ZN7cutlass13device_kernelINS_4conv6kernel13ConvUniversalINS1_16ConvProblemShapeILNS1_8OperatorE1ELi2EEENS1_10collective14CollectiveConvINS1_47MainloopSm100TmaUmmaWarpSpecializedImplicitGemmILS5_1ELi12ELi2ELi1ELi2EN4cute5tupleIJNSA_1CILi1EEESD_SD_EEEEENSB_IJNSC_ILi128EEESG_NSB_IJNSC_ILi64EEEEEEEEENS_12float_e4m3_tESK_NSA_8TiledMMAINSA_8MMA_AtomIJNSA_10MMA_TraitsINSA_19SM100_MMA_F8F6F4_SSEJSK_SK_fSG_SG_NSA_17integral_constantINSA_4UMMA5MajorELSR_0EEENSP_ISR_LSR_1EEENSP_INSQ_7ScaleInELSU_0EEESV_EEEEEENSA_6LayoutISE_NSB_IJNSC_ILi0EEESZ_SZ_EEEEENSB_IJNSA_10UnderscoreES12_S12_EEEEENS7_6detail27Sm100ImplicitGemmTileTraitsINSA_20SM90_TMA_LOAD_IM2COLENSA_14ComposedLayoutINSA_7SwizzleILi2ELi4ELi3EEENSA_18smem_ptr_flag_bitsILi8EEENSY_INSB_IJNSC_ILi8EEESH_EEENSB_IJSH_SD_EEEEEEEvEENS16_INSA_13SM90_TMA_LOADENS18_INS19_ILi3ELi4ELi3EEES1C_NSY_INSB_IJSG_S1D_EEENSB_IJSD_SG_EEEEEEEvEEEENS_8epilogue10collective18CollectiveEpilogueINS1R_23Sm100TmaWarpSpecializedILi2ELi2ELi64ELb0ELb0EEEJSJ_NSB_IJNSY_ISG_SD_EENSY_ISH_SD_EEEEESK_NSB_IJNSB_IJlllEEESD_SZ_EEESK_S20_NS1R_6fusion15FusionCallbacksIS1V_NS21_17LinearCombinationISK_fSK_fLNS_15FloatRoundStyleE2EEESJ_S1Y_JEEENSA_5SM1004TMEM4LOAD26SM100_TMEM_LOAD_32dp32b64xES17_S1H_NSA_39AutoVectorizingCopyWithAssumedAlignmentILi128EEENSA_21SM90_TMA_STORE_IM2COLES1H_S2C_S2C_EEEvvEEEEvNT_6ParamsE,(.L_x_158 - _ZN7cutlass13device_kernelINS_4conv6kernel13ConvUniversalINS1_16ConvProblemShapeILNS1_8OperatorE1ELi2EEENS1_10collective14CollectiveConvINS1_47MainloopSm100TmaUmmaWarpSpecializedImplicitGemmILS5_1ELi12ELi2ELi1ELi2EN4cute5tupleIJNSA_1CILi1EEESD_SD_EEEEENSB_IJNSC_ILi128EEESG_NSB_IJNSC_ILi64EEEEEEEEENS_12float_e4m3_tESK_NSA_8TiledMMAINSA_8MMA_AtomIJNSA_10MMA_TraitsINSA_19SM100_MMA_F8F6F4_SSEJSK_SK_fSG_SG_NSA_17integral_constantINSA_4UMMA5MajorELSR_0EEENSP_ISR_LSR_1EEENSP_INSQ_7ScaleInELSU_0EEESV_EEEEEENSA_6LayoutISE_NSB_IJNSC_ILi0EEESZ_SZ_EEEEENSB_IJNSA_10UnderscoreES12_S12_EEEEENS7_6detail27Sm100ImplicitGemmTileTraitsINSA_20SM90_TMA_LOAD_IM2COLENSA_14ComposedLayoutINSA_7SwizzleILi2ELi4ELi3EEENSA_18smem_ptr_flag_bitsILi8EEENSY_INSB_IJNSC_ILi8EEESH_EEENSB_IJSH_SD_EEEEEEEvEENS16_INSA_13SM90_TMA_LOADENS18_INS19_ILi3ELi4ELi3EEES1C_NSY_INSB_IJSG_S1D_EEENSB_IJSD_SG_EEEEEEEvEEEENS_8epilogue10collective18CollectiveEpilogueINS1R_23Sm100TmaWarpSpecializedILi2ELi2ELi64ELb0ELb0EEEJSJ_NSB_IJNSY_ISG_SD_EENSY_ISH_SD_EEEEESK_NSB_IJNSB_IJlllEEESD_SZ_EEESK_S20_NS1R_6fusion15FusionCallbacksIS1V_NS21_17LinearCombinationISK_fSK_fLNS_15FloatRoundStyleE2EEESJ_S1Y_JEEENSA_5SM1004TMEM4LOAD26SM100_TMEM_LOAD_32dp32b64xES17_S1H_NSA_39AutoVectorizingCopyWithAssumedAlignmentILi128EEENSA_21SM90_TMA_STORE_IM2COLES1H_S2C_S2C_EEEvvEEEEvNT_6ParamsE)
        .other          _ZN7cutlass13device_kernelINS_4conv6kernel13ConvUniversalINS1_16ConvProblemShapeILNS1_8OperatorE1ELi2EEENS1_10collective14CollectiveConvINS1_47MainloopSm100TmaUmmaWarpSpecializedImplicitGemmILS5_1ELi12ELi2ELi1ELi2EN4cute5tupleIJNSA_1CILi1EEESD_SD_EEEEENSB_IJNSC_ILi128EEESG_NSB_IJNSC_ILi64EEEEEEEEENS_12float_e4m3_tESK_NSA_8TiledMMAINSA_8MMA_AtomIJNSA_10MMA_TraitsINSA_19SM100_MMA_F8F6F4_SSEJSK_SK_fSG_SG_NSA_17integral_constantINSA_4UMMA5MajorELSR_0EEENSP_ISR_LSR_1EEENSP_INSQ_7ScaleInELSU_0EEESV_EEEEEENSA_6LayoutISE_NSB_IJNSC_ILi0EEESZ_SZ_EEEEENSB_IJNSA_10UnderscoreES12_S12_EEEEENS7_6detail27Sm100ImplicitGemmTileTraitsINSA_20SM90_TMA_LOAD_IM2COLENSA_14ComposedLayoutINSA_7SwizzleILi2ELi4ELi3EEENSA_18smem_ptr_flag_bitsILi8EEENSY_INSB_IJNSC_ILi8EEESH_EEENSB_IJSH_SD_EEEEEEEvEENS16_INSA_13SM90_TMA_LOADENS18_INS19_ILi3ELi4ELi3EEES1C_NSY_INSB_IJSG_S1D_EEENSB_IJSD_SG_EEEEEEEvEEEENS_8epilogue10collective18CollectiveEpilogueINS1R_23Sm100TmaWarpSpecializedILi2ELi2ELi64ELb0ELb0EEEJSJ_NSB_IJNSY_ISG_SD_EENSY_ISH_SD_EEEEESK_NSB_IJNSB_IJlllEEESD_SZ_EEESK_S20_NS1R_6fusion15FusionCallbacksIS1V_NS21_17LinearCombinationISK_fSK_fLNS_15FloatRoundStyleE2EEESJ_S1Y_JEEENSA_5SM1004TMEM4LOAD26SM100_TMEM_LOAD_32dp32b64xES17_S1H_NSA_39AutoVectorizingCopyWithAssumedAlignmentILi128EEENSA_21SM90_TMA_STORE_IM2COLES1H_S2C_S2C_EEEvvEEEEvNT_6ParamsE,@"STO_CUDA_ENTRY STV_DEFAULT"
_ZN7cutlass13device_kernelINS_4conv6kernel13ConvUniversalINS1_16ConvProblemShapeILNS1_8OperatorE1ELi2EEENS1_10collective14CollectiveConvINS1_47MainloopSm100TmaUmmaWarpSpecializedImplicitGemmILS5_1ELi12ELi2ELi1ELi2EN4cute5tupleIJNSA_1CILi1EEESD_SD_EEEEENSB_IJNSC_ILi128EEESG_NSB_IJNSC_ILi64EEEEEEEEENS_12float_e4m3_tESK_NSA_8TiledMMAINSA_8MMA_AtomIJNSA_10MMA_TraitsINSA_19SM100_MMA_F8F6F4_SSEJSK_SK_fSG_SG_NSA_17integral_constantINSA_4UMMA5MajorELSR_0EEENSP_ISR_LSR_1EEENSP_INSQ_7ScaleInELSU_0EEESV_EEEEEENSA_6LayoutISE_NSB_IJNSC_ILi0EEESZ_SZ_EEEEENSB_IJNSA_10UnderscoreES12_S12_EEEEENS7_6detail27Sm100ImplicitGemmTileTraitsINSA_20SM90_TMA_LOAD_IM2COLENSA_14ComposedLayoutINSA_7SwizzleILi2ELi4ELi3EEENSA_18smem_ptr_flag_bitsILi8EEENSY_INSB_IJNSC_ILi8EEESH_EEENSB_IJSH_SD_EEEEEEEvEENS16_INSA_13SM90_TMA_LOADENS18_INS19_ILi3ELi4ELi3EEES1C_NSY_INSB_IJSG_S1D_EEENSB_IJSD_SG_EEEEEEEvEEEENS_8epilogue10collective18CollectiveEpilogueINS1R_23Sm100TmaWarpSpecializedILi2ELi2ELi64ELb0ELb0EEEJSJ_NSB_IJNSY_ISG_SD_EENSY_ISH_SD_EEEEESK_NSB_IJNSB_IJlllEEESD_SZ_EEESK_S20_NS1R_6fusion15FusionCallbacksIS1V_NS21_17LinearCombinationISK_fSK_fLNS_15FloatRoundStyleE2EEESJ_S1Y_JEEENSA_5SM1004TMEM4LOAD26SM100_TMEM_LOAD_32dp32b64xES17_S1H_NSA_39AutoVectorizingCopyWithAssumedAlignmentILi128EEENSA_21SM90_TMA_STORE_IM2COLES1H_S2C_S2C_EEEvvEEEEvNT_6ParamsE:
[----:B------:R-:W1:Y:S01]  /*0000*/  LDC R1, c[0x0][0x37c] ;  /* 0x0000df00ff017b82 */ /* 0x000e620000000800 */
[----:B------:R-:W2:Y:S01]  /*0010*/  S2R R186, SR_TID.X ;  /* 0x0000000000ba7919 */ /* 0x000ea20000002100 */
[----:B------:R-:W3:Y:S01]  /*0020*/  LDCU.64 UR4, c[0x0][0x890] ;  /* 0x00011200ff0477ac */ /* 0x000ee20008000a00 */
[----:B-1----:R-:W-:Y:S01]  /*0030*/  VIADD R1, R1, 0xfffffff8 ;  /* 0xfffffff801017836 */ /* 0x002fe20000000000 */
[----:B------:R-:W-:Y:S02]  /*0040*/  PRMT R177, RZ, 0x7610, R177 ;  /* 0x00007610ffb17816 */ /* 0x000fe400000000b1 */
[----:B------:R-:W-:Y:S01]  /*0050*/  ELECT P5, URZ, PT ;  /* 0x0000000000ff782f */ /* 0x000fe200038a0000 */
[----:B------:R-:W1:Y:S01]  /*0060*/  LDCU.64 UR48, c[0x0][0x358] ;  /* 0x00006b00ff3077ac */ /* 0x000e620008000a00 */
[----:B---3--:R-:W-:-:S04]  /*0070*/  UISETP.NE.U32.AND UP0, UPT, UR4, URZ, UPT ;  /* 0x000000ff0400728c */ /* 0x008fc8000bf05070 */
[----:B------:R-:W-:Y:S01]  /*0080*/  UISETP.NE.AND.EX UP0, UPT, UR5, URZ, UPT, UP0 ;  /* 0x000000ff0500728c */ /* 0x000fe2000bf05300 */
[----:B--2---:R-:W-:-:S05]  /*0090*/  SHF.R.U32.HI R189, RZ, 0x5, R186 ;  /* 0x00000005ffbd7819 */ /* 0x004fca00000116ba */
[----:B------:R-:W2:Y:S02]  /*00a0*/  SHFL.IDX PT, R0, R189, RZ, 0x1f ;  /* 0x00001fffbd007589 */ /* 0x000ea400000e0000 */
[----:B--2---:R-:W-:Y:S01]  /*00b0*/  R2UR UR8, R0 ;  /* 0x00000000000872ca */ /* 0x004fe200000e0000 */
[----:B-1----:R-:W-:-:S14]  /*00c0*/  BRA.U UP0, `(.L_x_0) ;  /* 0x00000001002c7547 */ /* 0x002fdc000b800000 */
[----:B------:R-:W1:Y:S02]  /*00d0*/  LDCU.64 UR6, c[0x0][0x888] ;  /* 0x00011100ff0677ac */ /* 0x000e640008000a00 */
[----:B-1----:R-:W-:-:S04]  /*00e0*/  UISETP.NE.U32.AND UP0, UPT, UR6, URZ, UPT ;  /* 0x000000ff0600728c */ /* 0x002fc8000bf05070 */
[----:B------:R-:W-:-:S09]  /*00f0*/  UISETP.NE.AND.EX UP0, UPT, UR7, URZ, UPT, UP0 ;  /* 0x000000ff0700728c */ /* 0x000fd2000bf05300 */
[----:B------:R-:W-:Y:S05]  /*0100*/  BRA.U !UP0, `(.L_x_1) ;  /* 0x0000000108107547 */ /* 0x000fea000b800000 */
[----:B------:R-:W1:Y:S02]  /*0110*/  LDC.64 R2, c[0x0][0x888] ;  /* 0x00022200ff027b82 */ /* 0x000e640000000a00 */
[----:B-1----:R1:W5:Y:S01]  /*0120*/  LDG.E R81, desc[UR48][R2.64] ;  /* 0x0000003002517981 */ /* 0x002362000c1e1900 */
[----:B------:R-:W-:Y:S01]  /*0130*/  HFMA2 R177, -RZ, RZ, 0, 5.9604644775390625e-08 ;  /* 0x00000001ffb17431 */ /* 0x000fe200000001ff */
[----:B------:R-:W-:Y:S05]  /*0140*/  BRA `(.L_x_0) ;  /* 0x00000000000c7947 */ /* 0x000fea0003800000 */
.L_x_1:
[----:B------:R-:W1:Y:S01]  /*0150*/  LDCU UR6, c[0x0][0x880] ;  /* 0x00011000ff0677ac */ /* 0x000e620008000800 */
[----:B------:R-:W-:Y:S01]  /*0160*/  HFMA2 R177, -RZ, RZ, 0, 5.9604644775390625e-08 ;  /* 0x00000001ffb17431 */ /* 0x000fe200000001ff */
[----:B-1----:R-:W-:-:S07]  /*0170*/  MOV R81, UR6 ;  /* 0x0000000600517c02 */ /* 0x002fce0008000f00 */
.L_x_0:
[----:B------:R-:W2:Y:S02]  /*0180*/  LDCU.64 UR6, c[0x0][0x8b0] ;  /* 0x00011600ff0677ac */ /* 0x000ea40008000a00 */
[----:B--2---:R-:W-:-:S04]  /*0190*/  UISETP.NE.U32.AND UP0, UPT, UR6, URZ, UPT ;  /* 0x000000ff0600728c */ /* 0x004fc8000bf05070 */
[----:B------:R-:W-:-:S09]  /*01a0*/  UISETP.NE.AND.EX UP0, UPT, UR7, URZ, UPT, UP0 ;  /* 0x000000ff0700728c */ /* 0x000fd2000bf05300 */
[----:B------:R-:W-:Y:S05]  /*01b0*/  BRA.U UP0, `(.L_x_2) ;  /* 0x0000000100247547 */ /* 0x000fea000b800000 */
[----:B------:R-:W2:Y:S02]  /*01c0*/  LDCU.64 UR6, c[0x0][0x8a8] ;  /* 0x00011500ff0677ac */ /* 0x000ea40008000a00 */
[----:B--2---:R-:W-:-:S04]  /*01d0*/  UISETP.NE.U32.AND UP0, UPT, UR6, URZ, UPT ;  /* 0x000000ff0600728c */ /* 0x004fc8000bf05070 */
[----:B------:R-:W-:-:S09]  /*01e0*/  UISETP.NE.AND.EX UP0, UPT, UR7, URZ, UPT, UP0 ;  /* 0x000000ff0700728c */ /* 0x000fd2000bf05300 */
[----:B------:R-:W-:Y:S05]  /*01f0*/  BRA.U !UP0, `(.L_x_3) ;  /* 0x00000001080c7547 */ /* 0x000fea000b800000 */
[----:B-1----:R-:W1:Y:S02]  /*0200*/  LDC.64 R2, c[0x0][0x8a8] ;  /* 0x00022a00ff027b82 */ /* 0x002e640000000a00 */
[----:B-1----:R2:W5:Y:S01]  /*0210*/  LDG.E R79, desc[UR48][R2.64] ;  /* 0x00000030024f7981 */ /* 0x002562000c1e1900 */
[----:B------:R-:W-:Y:S05]  /*0220*/  BRA `(.L_x_2) ;  /* 0x0000000000087947 */ /* 0x000fea0003800000 */
.L_x_3:
[----:B------:R-:W2:Y:S02]  /*0230*/  LDCU UR6, c[0x0][0x8a0] ;  /* 0x00011400ff0677ac */ /* 0x000ea40008000800 */
[----:B--2---:R-:W-:Y:S02]  /*0240*/  MOV R79, UR6 ;  /* 0x00000006004f7c02 */ /* 0x004fe40008000f00 */
.L_x_2:
[----:B------:R-:W-:Y:S01]  /*0250*/  IMAD.U32 R0, RZ, RZ, UR8 ;  /* 0x00000008ff007e24 */ /* 0x000fe2000f8e00ff */
[----:B------:R-:W-:Y:S04]  /*0260*/  BSSY.RECONVERGENT B0, `(.L_x_4) ;  /* 0x000000c000007945 */ /* 0x000fe80003800200 */
[C---:B------:R-:W-:Y:S02]  /*0270*/  ISETP.NE.OR P1, PT, R0.reuse, 0x1, !P5 ;  /* 0x000000010000780c */ /* 0x040fe40006f25670 */
[----:B------:R-:W-:-:S11]  /*0280*/  ISETP.NE.OR P0, PT, R0, 0x3, !P5 ;  /* 0x000000030000780c */ /* 0x000fd60006f05670 */
[----:B------:R-:W-:Y:S05]  /*0290*/  @P1 BRA `(.L_x_5) ;  /* 0x0000000000201947 */ /* 0x000fea0003800000 */
[----:B------:R-:W3:Y:S02]  /*02a0*/  LDCU.64 UR6, c[0x0][0x348] ;  /* 0x00006900ff0677ac */ /* 0x000ee40008000a00 */
[----:B---3--:R-:W-:Y:S02]  /*02b0*/  UIADD3 UR10, UP1, UPT, UR6, 0x80, URZ ;  /* 0x00000080060a7890 */ /* 0x008fe4000ff3e0ff */
[----:B------:R-:W-:Y:S02]  /*02c0*/  UIADD3 UR6, UP0, UPT, UR6, 0x180, URZ ;  /* 0x0000018006067890 */ /* 0x000fe4000ff1e0ff */
[----:B------:R-:W-:Y:S02]  /*02d0*/  UIADD3.X UR11, UPT, UPT, URZ, UR7, URZ, UP1, !UPT ;  /* 0x00000007ff0b7290 */ /* 0x000fe40008ffe4ff */
[----:B------:R-:W-:-:S07]  /*02e0*/  UIADD3.X UR7, UPT, UPT, URZ, UR7, URZ, UP0, !UPT ;  /* 0x00000007ff077290 */ /* 0x000fce00087fe4ff */
[----:B------:R3:W-:Y:S02]  /*02f0*/  UTMACCTL.PF [UR10] ;  /* 0x000000000a0079b9 */ /* 0x0007e40008040000 */
[----:B------:R3:W-:Y:S02]  /*0300*/  UTMACCTL.PF [UR6] ;  /* 0x00000000060079b9 */ /* 0x0007e40008040000 */
[----:B---3--:R-:W-:Y:S01]  /*0310*/  NOP ;  /* 0x0000000000007918 */ /* 0x008fe20000000000 */
.L_x_5:
[----:B------:R-:W-:Y:S05]  /*0320*/  BSYNC.RECONVERGENT B0 ;  /* 0x0000000000007941 */ /* 0x000fea0003800200 */
.L_x_4:
[----:B------:R-:W-:Y:S04]  /*0330*/  BSSY.RECONVERGENT B0, `(.L_x_6) ;  /* 0x000000a000007945 */ /* 0x000fe80003800200 */
        /* <DEDUP_REMOVED lines=9> */
.L_x_7:
[----:B------:R-:W-:Y:S05]  /*03d0*/  BSYNC.RECONVERGENT B0 ;  /* 0x0000000000007941 */ /* 0x000fea0003800200 */
.L_x_6:
[----:B------:R-:W3:Y:S01]  /*03e0*/  LDCU.64 UR6, c[0x0][0x888] ;  /* 0x00011100ff0677ac */ /* 0x000ee20008000a00 */
[----:B------:R-:W-:Y:S02]  /*03f0*/  UISETP.EQ.U32.AND UP1, UPT, UR4, URZ, UPT ;  /* 0x000000ff0400728c */ /* 0x000fe4000bf22070 */
[----:B------:R-:W-:Y:S02]  /*0400*/  UPLOP3.LUT UP2, UPT, UPT, UPT, UPT, 0x80, 0x8 ;  /* 0x000000000008789c */ /* 0x000fe40003f4f070 */
[----:B---3--:R-:W-:-:S04]  /*0410*/  UISETP.NE.U32.AND UP0, UPT, UR6, URZ, UPT ;  /* 0x000000ff0600728c */ /* 0x008fc8000bf05070 */
[----:B------:R-:W-:-:S04]  /*0420*/  UISETP.NE.AND.EX UP0, UPT, UR7, URZ, UPT, UP0 ;  /* 0x000000ff0700728c */ /* 0x000fc8000bf05300 */
[----:B------:R-:W-:-:S04]  /*0430*/  UISETP.EQ.OR.EX UP3, UPT, UR5, URZ, !UP0, UP1 ;  /* 0x000000ff0500728c */ /* 0x000fc8000c762710 */
[----:B------:R-:W-:-:S05]  /*0440*/  UP2UR UR53, UPR, URZ, 0x8 ;  /* 0x00000008ff357883 */ /* 0x000fca0008000000 */
[----:B------:R-:W-:Y:S07]  /*0450*/  BRA.U !UP3, `(.L_x_8) ;  /* 0x000000010b207547 */ /* 0x000fee000b800000 */
[----:B------:R-:W-:Y:S01]  /*0460*/  UISETP.NE.U32.AND UP2, UPT, UR4, URZ, UPT ;  /* 0x000000ff0400728c */ /* 0x000fe2000bf45070 */
[----:B-----5:R-:W-:Y:S01]  /*0470*/  FSETP.NEU.AND P0, PT, R81, RZ, PT ;  /* 0x000000ff5100720b */ /* 0x020fe20003f0d000 */
[----:B------:R-:W-:Y:S02]  /*0480*/  USEL UR4, URZ, 0xffffffff, UP0 ;  /* 0xffffffffff047887 */ /* 0x000fe40008000000 */
[----:B------:R-:W-:-:S10]  /*0490*/  UISETP.NE.AND.EX UP2, UPT, UR5, URZ, UPT, UP2 ;  /* 0x000000ff0500728c */ /* 0x000fd4000bf45320 */
[----:B------:R-:W-:Y:S01]  /*04a0*/  VOTEU.ANY UP1, P0 ;  /* 0x0000000000ff7886 */ /* 0x000fe20000020100 */
[----:B------:R-:W-:-:S04]  /*04b0*/  @!UP2 USEL UR4, URZ, 0xffffffff, UP1 ;  /* 0xffffffffff04a887 */ /* 0x000fc80008800000 */
[----:B------:R-:W-:-:S04]  /*04c0*/  ULOP3.LUT UR4, UR4, 0x1, URZ, 0xc0, !UPT ;  /* 0x0000000104047892 */ /* 0x000fc8000f8ec0ff */
[----:B------:R-:W-:-:S11]  /*04d0*/  UISETP.NE.U32.AND UP2, UPT, UR4, 0x1, UPT ;  /* 0x000000010400788c */ /* 0x000fd6000bf45070 */
.L_x_8:
[----:B-12---:R-:W1:Y:S01]  /*04e0*/  SHFL.IDX PT, R2, R189, RZ, 0x1f ;  /* 0x00001fffbd027589 */ /* 0x006e6200000e0000 */
[----:B------:R-:W-:-:S04]  /*04f0*/  UISETP.NE.AND UP1, UPT, UR8, 0x2, UPT ;  /* 0x000000020800788c */ /* 0x000fc8000bf25270 */
[----:B------:R-:W-:Y:S01]  /*0500*/  USEL UR6, URZ, 0x1, UP1 ;  /* 0x00000001ff067887 */ /* 0x000fe20008800000 */
[----:B-1----:R-:W-:-:S13]  /*0510*/  ISETP.NE.AND P0, PT, R2, RZ, PT ;  /* 0x000000ff0200720c */ /* 0x002fda0003f05270 */
[----:B------:R-:W-:Y:S05]  /*0520*/  @P0 BRA `(.L_x_9) ;  /* 0x0000000000940947 */ /* 0x000fea0003800000 */
[----:B------:R-:W-:Y:S01]  /*0530*/  ELECT P0, URZ, PT ;  /* 0x0000000000ff782f */ /* 0x000fe20003800000 */
[----:B------:R-:W-:-:S12]  /*0540*/  BSSY.RECONVERGENT B0, `(.L_x_9) ;  /* 0x0000023000007945 */ /* 0x000fd80003800200 */
[----:B------:R-:W-:Y:S05]  /*0550*/  @!P0 BRA `(.L_x_10) ;  /* 0x0000000000848947 */ /* 0x000fea0003800000 */
[----:B------:R-:W1:Y:S01]  /*0560*/  S2UR UR5, SR_CgaCtaId ;  /* 0x00000000000579c3 */ /* 0x000e620000008800 */
[----:B------:R-:W-:Y:S01]  /*0570*/  UMOV UR7, 0x400 ;  /* 0x0000040000077882 */ /* 0x000fe20000000000 */
[----:B------:R-:W-:Y:S02]  /*0580*/  UMOV UR4, 0x1 ;  /* 0x0000000100047882 */ /* 0x000fe40000000000 */
[----:B------:R-:W-:-:S04]  /*0590*/  UIADD3 UR10, UPT, UPT, -UR4, 0x100000, URZ ;  /* 0x00100000040a7890 */ /* 0x000fc8000fffe1ff */
[----:B------:R-:W-:Y:S02]  /*05a0*/  USHF.L.U32 UR11, UR10, 0xb, URZ ;  /* 0x0000000b0a0b7899 */ /* 0x000fe400080006ff */
[----:B------:R-:W-:Y:S02]  /*05b0*/  USHF.L.U32 UR10, UR10, 0x1, URZ ;  /* 0x000000010a0a7899 */ /* 0x000fe400080006ff */
[----:B-1----:R-:W-:Y:S01]  /*05c0*/  ULEA UR5, UR5, UR7, 0x18 ;  /* 0x0000000705057291 */ /* 0x002fe2000f8ec0ff */
[----:B------:R-:W1:Y:S11]  /*05d0*/  FENCE.VIEW.ASYNC.S ;  /* 0x00000000000073c6 */ /* 0x000e760000000000 */
[----:B-1----:R1:W2:Y:S01]  /*05e0*/  SYNCS.EXCH.64 URZ, [UR5], UR10 ;  /* 0x0000000a05ff75b2 */ /* 0x0022a20008000100 */
[----:B------:R1:W3:Y:S01]  /*05f0*/  SYNCS.EXCH.64 URZ, [UR5+0x60], UR10 ;  /* 0x0000600a05ff75b2 */ /* 0x0002e20008000100 */
[----:B------:R1:W4:Y:S01]  /*0600*/  SYNCS.EXCH.64 URZ, [UR5+0x8], UR10 ;  /* 0x0000080a05ff75b2 */ /* 0x0003220008000100 */
[----:B------:R1:W1:Y:S01]  /*0610*/  SYNCS.EXCH.64 URZ, [UR5+0x68], UR10 ;  /* 0x0000680a05ff75b2 */ /* 0x0002620008000100 */
        /* <DEDUP_REMOVED lines=20> */
[----:B--2---:R-:W-:Y:S01]  /*0760*/  NOP ;  /* 0x0000000000007918 */ /* 0x004fe20000000000 */
.L_x_10:
[----:B-1----:R-:W-:Y:S05]  /*0770*/  BSYNC.RECONVERGENT B0 ;  /* 0x0000000000007941 */ /* 0x002fea0003800200 */
.L_x_9:
[----:B------:R-:W1:Y:S01]  /*0780*/  SHFL.IDX PT, R2, R189, RZ, 0x1f ;  /* 0x00001fffbd027589 */ /* 0x000e6200000e0000 */
[----:B------:R-:W-:Y:S01]  /*0790*/  NOP ;  /* 0x0000000000007918 */ /* 0x000fe20000000000 */
[----:B-1----:R-:W-:-:S13]  /*07a0*/  ISETP.NE.AND P0, PT, R2, 0x1, PT ;  /* 0x000000010200780c */ /* 0x002fda0003f05270 */
[----:B------:R-:W-:Y:S05]  /*07b0*/  @P0 BRA `(.L_x_11) ;  /* 0x0000000000480947 */ /* 0x000fea0003800000 */
[----:B------:R-:W1:Y:S01]  /*07c0*/  S2UR UR7, SR_CgaCtaId ;  /* 0x00000000000779c3 */ /* 0x000e620000008800 */
[----:B------:R-:W-:Y:S01]  /*07d0*/  UMOV UR9, 0x400 ;  /* 0x0000040000097882 */ /* 0x000fe20000000000 */
[----:B------:R-:W-:Y:S01]  /*07e0*/  UMOV UR5, 0x20 ;  /* 0x0000002000057882 */ /* 0x000fe20000000000 */
[----:B------:R-:W-:Y:S01]  /*07f0*/  UMOV UR4, 0x80 ;  /* 0x0000008000047882 */ /* 0x000fe20000000000 */
[----:B------:R-:W-:-:S04]  /*0800*/  UIADD3 UR10, UPT, UPT, -UR5, 0x100000, URZ ;  /* 0x00100000050a7890 */ /* 0x000fc8000fffe1ff */
[----:B------:R-:W-:Y:S02]  /*0810*/  USHF.L.U32 UR11, UR10, 0xb, URZ ;  /* 0x0000000b0a0b7899 */ /* 0x000fe400080006ff */
[----:B------:R-:W-:Y:S02]  /*0820*/  USHF.L.U32 UR10, UR10, 0x1, URZ ;  /* 0x000000010a0a7899 */ /* 0x000fe400080006ff */
[----:B------:R-:W-:-:S04]  /*0830*/  UIADD3 UR4, UPT, UPT, -UR4, 0x100000, URZ ;  /* 0x0010000004047890 */ /* 0x000fc8000fffe1ff */
[----:B------:R-:W-:Y:S02]  /*0840*/  USHF.L.U32 UR5, UR4, 0xb, URZ ;  /* 0x0000000b04057899 */ /* 0x000fe400080006ff */
[----:B------:R-:W-:Y:S01]  /*0850*/  USHF.L.U32 UR4, UR4, 0x1, URZ ;  /* 0x0000000104047899 */ /* 0x000fe200080006ff */
[----:B------:R-:W-:Y:S01]  /*0860*/  ELECT P0, URZ, PT ;  /* 0x0000000000ff782f */ /* 0x000fe20003800000 */
[----:B-1----:R-:W-:Y:S01]  /*0870*/  ULEA UR7, UR7, UR9, 0x18 ;  /* 0x0000000907077291 */ /* 0x002fe2000f8ec0ff */
[----:B------:R-:W1:Y:S11]  /*0880*/  FENCE.VIEW.ASYNC.S ;  /* 0x00000000000073c6 */ /* 0x000e760000000000 */
[----:B-1----:R1:W2:Y:S01]  /*0890*/  SYNCS.EXCH.64 URZ, [UR7+0xc0], UR10 ;  /* 0x0000c00a07ff75b2 */ /* 0x0022a20008000100 */
[----:B------:R1:W1:Y:S01]  /*08a0*/  SYNCS.EXCH.64 URZ, [UR7+0xd0], UR4 ;  /* 0x0000d00407ff75b2 */ /* 0x0002620008000100 */
[----:B------:R1:W1:Y:S01]  /*08b0*/  SYNCS.EXCH.64 URZ, [UR7+0xc8], UR10 ;  /* 0x0000c80a07ff75b2 */ /* 0x0002620008000100 */
[----:B------:R1:W1:Y:S01]  /*08c0*/  SYNCS.EXCH.64 URZ, [UR7+0xd8], UR4 ;  /* 0x0000d80407ff75b2 */ /* 0x0002620008000100 */
[----:B------:R-:W-:Y:S01]  /*08d0*/  NOP ;  /* 0x0000000000007918 */ /* 0x000fe20000000000 */
.L_x_11:
[----:B------:R-:W3:Y:S01]  /*08e0*/  SHFL.IDX PT, R2, R189, RZ, 0x1f ;  /* 0x00001fffbd027589 */ /* 0x000ee200000e0000 */
[----:B------:R-:W-:Y:S01]  /*08f0*/  NOP ;  /* 0x0000000000007918 */ /* 0x000fe20000000000 */
[----:B---3--:R-:W-:-:S13]  /*0900*/  ISETP.NE.AND P0, PT, R2, 0x3, PT ;  /* 0x000000030200780c */ /* 0x008fda0003f05270 */
[----:B------:R-:W-:Y:S05]  /*0910*/  @P0 BRA `(.L_x_12) ;  /* 0x0000000000300947 */ /* 0x000fea0003800000 */
[----:B-1----:R-:W1:Y:S01]  /*0920*/  S2UR UR5, SR_CgaCtaId ;  /* 0x00000000000579c3 */ /* 0x002e620000008800 */
[----:B------:R-:W-:Y:S01]  /*0930*/  UMOV UR7, 0x400 ;  /* 0x0000040000077882 */ /* 0x000fe20000000000 */
[----:B------:R-:W-:Y:S01]  /*0940*/  UMOV UR4, 0x20 ;  /* 0x0000002000047882 */ /* 0x000fe20000000000 */
[----:B------:R-:W-:Y:S01]  /*0950*/  ELECT P0, URZ, PT ;  /* 0x0000000000ff782f */ /* 0x000fe20003800000 */
[----:B------:R-:W-:-:S04]  /*0960*/  UIADD3 UR10, UPT, UPT, -UR4, 0x100000, URZ ;  /* 0x00100000040a7890 */ /* 0x000fc8000fffe1ff */
[----:B------:R-:W-:Y:S02]  /*0970*/  USHF.L.U32 UR11, UR10, 0xb, URZ ;  /* 0x0000000b0a0b7899 */ /* 0x000fe400080006ff */
[----:B------:R-:W-:Y:S02]  /*0980*/  USHF.L.U32 UR10, UR10, 0x1, URZ ;  /* 0x000000010a0a7899 */ /* 0x000fe400080006ff */
[----:B-1----:R-:W-:Y:S01]  /*0990*/  ULEA UR5, UR5, UR7, 0x18 ;  /* 0x0000000705057291 */ /* 0x002fe2000f8ec0ff */
[----:B------:R-:W1:Y:S11]  /*09a0*/  FENCE.VIEW.ASYNC.S ;  /* 0x00000000000073c6 */ /* 0x000e760000000000 */
[----:B-1----:R3:W1:Y:S01]  /*09b0*/  SYNCS.EXCH.64 URZ, [UR5+0xe0], UR10 ;  /* 0x0000e00a05ff75b2 */ /* 0x0026620008000100 */
[----:B------:R3:W1:Y:S02]  /*09c0*/  SYNCS.EXCH.64 URZ, [UR5+0xe8], UR10 ;  /* 0x0000e80a05ff75b2 */ /* 0x0006640008000100 */
[----:B---3--:R-:W-:Y:S01]  /*09d0*/  NOP ;  /* 0x0000000000007918 */ /* 0x008fe20000000000 */
.L_x_12:
[----:B------:R-:W3:Y:S01]  /*09e0*/  SHFL.IDX PT, R2, R189, RZ, 0x1f ;  /* 0x00001fffbd027589 */ /* 0x000ee200000e0000 */
[----:B------:R-:W-:Y:S01]  /*09f0*/  NOP ;  /* 0x0000000000007918 */ /* 0x000fe20000000000 */
[----:B---3--:R-:W-:-:S13]  /*0a00*/  ISETP.NE.AND P0, PT, R2, 0x4, PT ;  /* 0x000000040200780c */ /* 0x008fda0003f05270 */
[----:B------:R-:W-:Y:S05]  /*0a10*/  @P0 BRA `(.L_x_13) ;  /* 0x0000000000440947 */ /* 0x000fea0003800000 */
[----:B-1----:R-:W1:Y:S01]  /*0a20*/  S2UR UR5, SR_CgaCtaId ;  /* 0x00000000000579c3 */ /* 0x002e620000008800 */
[----:B------:R-:W-:Y:S01]  /*0a30*/  UMOV UR9, 0x100 ;  /* 0x0000010000097882 */ /* 0x000fe20000000000 */
[----:B------:R-:W-:Y:S01]  /*0a40*/  UMOV UR7, 0x400 ;  /* 0x0000040000077882 */ /* 0x000fe20000000000 */
[----:B------:R-:W-:Y:S01]  /*0a50*/  USEL UR9, UR9, 0xe0, UP2 ;  /* 0x000000e009097887 */ /* 0x000fe20009000000 */
[----:B------:R-:W-:Y:S01]  /*0a60*/  UMOV UR4, 0x1 ;  /* 0x0000000100047882 */ /* 0x000fe20000000000 */
[----:B------:R-:W-:Y:S01]  /*0a70*/  ELECT P0, URZ, PT ;  /* 0x0000000000ff782f */ /* 0x000fe20003800000 */
[----:B------:R-:W-:-:S04]  /*0a80*/  UIADD3 UR10, UPT, UPT, -UR4, 0x100000, URZ ;  /* 0x00100000040a7890 */ /* 0x000fc8000fffe1ff */
[----:B------:R-:W-:Y:S02]  /*0a90*/  USHF.L.U32 UR11, UR10, 0xb, URZ ;  /* 0x0000000b0a0b7899 */ /* 0x000fe400080006ff */
[----:B------:R-:W-:Y:S02]  /*0aa0*/  USHF.L.U32 UR10, UR10, 0x1, URZ ;  /* 0x000000010a0a7899 */ /* 0x000fe400080006ff */
        /* <DEDUP_REMOVED lines=8> */
.L_x_13:
[----:B------:R-:W3:Y:S01]  /*0b30*/  SHFL.IDX PT, R2, R189, RZ, 0x1f ;  /* 0x00001fffbd027589 */ /* 0x000ee200000e0000 */
[----:B------:R-:W-:Y:S01]  /*0b40*/  NOP ;  /* 0x0000000000007918 */ /* 0x000fe20000000000 */
[----:B---3--:R-:W-:-:S13]  /*0b50*/  ISETP.NE.AND P0, PT, R2, 0x5, PT ;  /* 0x000000050200780c */ /* 0x008fda0003f05270 */
[----:B------:R-:W-:Y:S05]  /*0b60*/  @P0 BRA `(.L_x_14) ;  /* 0x0000000000480947 */ /* 0x000fea0003800000 */
[----:B-1----:R-:W1:Y:S01]  /*0b70*/  S2UR UR7, SR_CgaCtaId ;  /* 0x00000000000779c3 */ /* 0x002e620000008800 */
        /* <DEDUP_REMOVED lines=12> */
[----:B-1----:R3:W1:Y:S01]  /*0c40*/  SYNCS.EXCH.64 URZ, [UR7+0x100], UR10 ;  /* 0x0001000a07ff75b2 */ /* 0x0026620008000100 */
[----:B------:R3:W1:Y:S01]  /*0c50*/  SYNCS.EXCH.64 URZ, [UR7+0x110], UR4 ;  /* 0x0001100407ff75b2 */ /* 0x0006620008000100 */
[----:B------:R3:W1:Y:S01]  /*0c60*/  SYNCS.EXCH.64 URZ, [UR7+0x108], UR10 ;  /* 0x0001080a07ff75b2 */ /* 0x0006620008000100 */
[----:B------:R3:W1:Y:S02]  /*0c70*/  SYNCS.EXCH.64 URZ, [UR7+0x118], UR4 ;  /* 0x0001180407ff75b2 */ /* 0x0006640008000100 */
[----:B---3--:R-:W-:Y:S01]  /*0c80*/  NOP ;  /* 0x0000000000007918 */ /* 0x008fe20000000000 */
.L_x_14:
[----:B-1----:R-:W1:Y:S01]  /*0c90*/  S2UR UR5, SR_CTAID.X ;  /* 0x00000000000579c3 */ /* 0x002e620000002500 */
[----:B------:R-:W-:-:S05]  /*0ca0*/  CS2R.32 R176, SR_CgaSize ;  /* 0x0000000000b07805 */ /* 0x000fca0000008a00 */
[----:B------:R-:W-:-:S05]  /*0cb0*/  IMAD R176, R176, -0xa0, RZ ;  /* 0xffffff60b0b07824 */ /* 0x000fca00078e02ff */
[----:B------:R-:W-:-:S14]  /*0cc0*/  R2UR UR9, R176 ;  /* 0x00000000b00972ca */ /* 0x000fdc00000e0000 */
[----:B------:R-:W3:Y:S01]  /*0cd0*/  LDCU UR9, c[0x0][UR9+0x2b0] ;  /* 0x00005600090977ac */ /* 0x000ee20008000800 */
[----:B------:R-:W-:Y:S01]  /*0ce0*/  NOP ;  /* 0x0000000000007918 */ /* 0x000fe20000000000 */
[----:B------:R-:W-:-:S05]  /*0cf0*/  CS2R.32 R176, SR_CgaSize ;  /* 0x0000000000b07805 */ /* 0x000fca0000008a00 */
[----:B------:R-:W-:-:S05]  /*0d00*/  IMAD R176, R176, -0xa0, RZ ;  /* 0xffffff60b0b07824 */ /* 0x000fca00078e02ff */
[----:B------:R-:W-:-:S14]  /*0d10*/  R2UR UR7, R176 ;  /* 0x00000000b00772ca */ /* 0x000fdc00000e0000 */
[----:B------:R-:W2:Y:S01]  /*0d20*/  LDCU UR7, c[0x0][UR7+0x2b4] ;  /* 0x00005680070777ac */ /* 0x000ea20008000800 */
[----:B------:R-:W4:Y:S08]  /*0d30*/  S2UR UR4, SR_CTAID.Y ;  /* 0x00000000000479c3 */ /* 0x000f300000002600 */
[----:B------:R-:W2:Y:S01]  /*0d40*/  LDC R9, c[0x0][0xb24] ;  /* 0x0002c900ff097b82 */ /* 0x000ea20000000800 */
[----:B-1----:R-:W-:-:S02]  /*0d50*/  I2FP.F32.U32 R5, UR5 ;  /* 0x0000000500057c45 */ /* 0x002fc40008201000 */
[----:B------:R-:W-:-:S05]  /*0d60*/  CS2R.32 R3, SR_CgaSize ;  /* 0x0000000000037805 */ /* 0x000fca0000008a00 */
[----:B------:R-:W-:-:S06]  /*0d70*/  IMAD R3, R3, -0xa0, RZ ;  /* 0xffffff6003037824 */ /* 0x000fcc00078e02ff */
[----:B------:R-:W1:Y:S01]  /*0d80*/  LDC R3, c[0x0][R3+0x2a0] ;  /* 0x0000a80003037b82 */ /* 0x000e620000000800 */
[----:B------:R-:W-:Y:S01]  /*0d90*/  MOV R19, UR5 ;  /* 0x0000000500137c02 */ /* 0x000fe20008000f00 */
[----:B---3--:R-:W-:Y:S01]  /*0da0*/  FMUL R5, R5, UR9 ;  /* 0x0000000905057c20 */ /* 0x008fe20008400000 */
[----:B----4-:R-:W-:Y:S02]  /*0db0*/  I2FP.F32.U32 R4, UR4 ;  /* 0x0000000400047c45 */ /* 0x010fe40008201000 */
[----:B------:R-:W-:-:S05]  /*0dc0*/  CS2R.32 R2, SR_CgaSize ;  /* 0x0000000000027805 */ /* 0x000fca0000008a00 */
[----:B------:R-:W-:-:S06]  /*0dd0*/  IMAD R2, R2, -0xa0, RZ ;  /* 0xffffff6002027824 */ /* 0x000fcc00078e02ff */
[----:B------:R-:W3:Y:S01]  /*0de0*/  LDC R2, c[0x0][R2+0x2a4] ;  /* 0x0000a90002027b82 */ /* 0x000ee20000000800 */
[----:B------:R-:W4:Y:S01]  /*0df0*/  F2I.U32.TRUNC.NTZ R176, R5 ;  /* 0x0000000500b07305 */ /* 0x000f22000020f000 */
[----:B------:R-:W-:Y:S01]  /*0e00*/  MOV R16, UR4 ;  /* 0x0000000400107c02 */ /* 0x000fe20008000f00 */
[----:B--2---:R-:W-:-:S05]  /*0e10*/  FMUL R4, R4, UR7 ;  /* 0x0000000704047c20 */ /* 0x004fca0008400000 */
[----:B------:R-:W-:Y:S01]  /*0e20*/  BAR.SYNC.DEFER_BLOCKING 0x0 ;  /* 0x0000000000007b1d */ /* 0x000fe20000010000 */
[----:B------:R-:W-:-:S05]  /*0e30*/  ISETP.GE.AND P0, PT, R9, 0x1, PT ;  /* 0x000000010900780c */ /* 0x000fca0003f06270 */
[----:B------:R-:W2:Y:S02]  /*0e40*/  F2I.U32.TRUNC.NTZ R145, R4 ;  /* 0x0000000400917305 */ /* 0x000ea4000020f000 */
[----:B------:R-:W3:Y:S01]  /*0e50*/  S2UR UR56, SR_CTAID.Z ;  /* 0x00000000003879c3 */ /* 0x000ee20000002700 */
[----:B----4-:R-:W-:-:S05]  /*0e60*/  IADD3 R176, PT, PT, -R176, RZ, RZ ;  /* 0x000000ffb0b07210 */ /* 0x010fca0007ffe1ff */
[----:B-1----:R-:W-:Y:S01]  /*0e70*/  IMAD R176, R3, R176, UR5 ;  /* 0x0000000503b07e24 */ /* 0x002fe2000f8e02b0 */
[----:B--2---:R-:W-:-:S05]  /*0e80*/  IADD3 R145, PT, PT, -R145, RZ, RZ ;  /* 0x000000ff91917210 */ /* 0x004fca0007ffe1ff */
[----:B---3--:R-:W-:Y:S01]  /*0e90*/  IMAD R145, R2, R145, UR4 ;  /* 0x0000000402917e24 */ /* 0x008fe2000f8e0291 */
[----:B------:R-:W-:Y:S06]  /*0ea0*/  @!P0 BRA `(.L_x_15) ;  /* 0x0000000000b88947 */ /* 0x000fec0003800000 */
[----:B------:R-:W1:Y:S01]  /*0eb0*/  LDC.64 R4, c[0x0][0xb18] ;  /* 0x0002c600ff047b82 */ /* 0x000e620000000a00 */
[----:B------:R-:W-:-:S07]  /*0ec0*/  ISETP.NE.AND P0, PT, R9, 0x1, PT ;  /* 0x000000010900780c */ /* 0x000fce0003f05270 */
[----:B------:R-:W2:Y:S08]  /*0ed0*/  LDC R10, c[0x0][0xb0c] ;  /* 0x0002c300ff0a7b82 */ /* 0x000eb00000000800 */
[----:B------:R-:W3:Y:S08]  /*0ee0*/  LDC R11, c[0x0][0x370] ;  /* 0x0000dc00ff0b7b82 */ /* 0x000ef00000000800 */
[----:B------:R-:W4:Y:S01]  /*0ef0*/  LDC R12, c[0x0][0x374] ;  /* 0x0000dd00ff0c7b82 */ /* 0x000f220000000800 */
[----:B-1----:R-:W-:-:S07]  /*0f00*/  ISETP.NE.AND P1, PT, R4, 0x1, PT ;  /* 0x000000010400780c */ /* 0x002fce0003f25270 */
[----:B------:R-:W3:Y:S01]  /*0f10*/  LDC.64 R6, c[0x0][0xb10] ;  /* 0x0002c400ff067b82 */ /* 0x000ee20000000a00 */
[----:B--2---:R-:W-:-:S07]  /*0f20*/  ISETP.NE.AND P2, PT, R10, 0x1, PT ;  /* 0x000000010a00780c */ /* 0x004fce0003f45270 */
[----:B------:R-:W1:Y:S08]  /*0f30*/  LDC R8, c[0x0][0xb20] ;  /* 0x0002c800ff087b82 */ /* 0x000e700000000800 */
[----:B------:R-:W2:Y:S01]  /*0f40*/  LDC.64 R2, c[0x0][0xb28] ;  /* 0x0002ca00ff027b82 */ /* 0x000ea20000000a00 */
[----:B----4-:R-:W-:-:S04]  /*0f50*/  IMAD.HI.U32 R13, R12, R5, RZ ;  /* 0x000000050c0d7227 */ /* 0x010fc800078e00ff */
[----:B------:R-:W-:-:S04]  /*0f60*/  IMAD.HI.U32 R5, R16, R5, RZ ;  /* 0x0000000510057227 */ /* 0x000fc800078e00ff */
[----:B---3--:R-:W-:-:S04]  /*0f70*/  IMAD.HI.U32 R14, R11, R6, RZ ;  /* 0x000000060b0e7227 */ /* 0x008fc800078e00ff */
[C---:B------:R-:W-:Y:S01]  /*0f80*/  IMAD.HI.U32 R18, R19.reuse, R6, RZ ;  /* 0x0000000613127227 */ /* 0x040fe200078e00ff */
[-C--:B------:R-:W-:Y:S02]  /*0f90*/  @P2 SHF.R.U32.HI R11, RZ, R7.reuse, R14 ;  /* 0x00000007ff0b2219 */ /* 0x080fe4000001160e */
[-C--:B-1----:R-:W-:Y:S02]  /*0fa0*/  @P1 SHF.R.U32.HI R12, RZ, R8.reuse, R13 ;  /* 0x00000008ff0c1219 */ /* 0x082fe4000001160d */
[----:B------:R-:W-:Y:S02]  /*0fb0*/  SHF.R.U32.HI R5, RZ, R8, R5 ;  /* 0x00000008ff057219 */ /* 0x000fe40000011605 */
[----:B------:R-:W-:Y:S02]  /*0fc0*/  SHF.R.U32.HI R18, RZ, R7, R18 ;  /* 0x00000007ff127219 */ /* 0x000fe40000011612 */
[----:B------:R-:W-:Y:S01]  /*0fd0*/  SEL R5, R16, R5, !P1 ;  /* 0x0000000510057207 */ /* 0x000fe20004800000 */
[----:B--2---:R-:W-:Y:S01]  /*0fe0*/  IMAD.HI.U32 R14, R12, R2, RZ ;  /* 0x000000020c0e7227 */ /* 0x004fe200078e00ff */
[----:B------:R-:W-:-:S02]  /*0ff0*/  SEL R7, R19, R18, !P2 ;  /* 0x0000001213077207 */ /* 0x000fc40005000000 */
[----:B------:R-:W-:Y:S01]  /*1000*/  IADD3 R13, PT, PT, -R5, RZ, RZ ;  /* 0x000000ff050d7210 */ /* 0x000fe20007ffe1ff */
[----:B------:R-:W-:Y:S01]  /*1010*/  IMAD.HI.U32 R6, R11, R2, RZ ;  /* 0x000000020b067227 */ /* 0x000fe200078e00ff */
[----:B------:R-:W-:-:S03]  /*1020*/  @P0 SHF.R.U32.HI R12, RZ, R3, R14 ;  /* 0x00000003ff0c0219 */ /* 0x000fc6000001160e */
[----:B------:R-:W-:Y:S01]  /*1030*/  IMAD R13, R4, R13, R16 ;  /* 0x0000000d040d7224 */ /* 0x000fe200078e0210 */
[----:B------:R-:W-:Y:S01]  /*1040*/  @P0 SHF.R.U32.HI R11, RZ, R3, R6 ;  /* 0x00000003ff0b0219 */ /* 0x000fe20000011606 */
[----:B------:R-:W-:-:S04]  /*1050*/  IMAD R12, R12, R9, RZ ;  /* 0x000000090c0c7224 */ /* 0x000fc800078e02ff */
[----:B------:R-:W-:Y:S01]  /*1060*/  IMAD R6, R11, R9, RZ ;  /* 0x000000090b067224 */ /* 0x000fe200078e02ff */
[----:B------:R-:W-:-:S04]  /*1070*/  ISETP.GE.AND P1, PT, R5, R12, PT ;  /* 0x0000000c0500720c */ /* 0x000fc80003f26270 */
[----:B------:R-:W-:Y:S01]  /*1080*/  ISETP.GE.OR P1, PT, R7, R6, P1 ;  /* 0x000000060700720c */ /* 0x000fe20000f26670 */
[----:B------:R-:W-:-:S05]  /*1090*/  IMAD.HI.U32 R6, R5, R2, RZ ;  /* 0x0000000205067227 */ /* 0x000fca00078e00ff */
[----:B------:R-:W-:-:S04]  /*10a0*/  SHF.R.U32.HI R6, RZ, R3, R6 ;  /* 0x00000003ff067219 */ /* 0x000fc80000011606 */
[----:B------:R-:W-:-:S03]  /*10b0*/  SEL R6, R5, R6, !P0 ;  /* 0x0000000605067207 */ /* 0x000fc60004000000 */
[----:B------:R-:W-:Y:S01]  /*10c0*/  @!P1 IMAD.HI.U32 R8, R7, R2, RZ ;  /* 0x0000000207089227 */ /* 0x000fe200078e00ff */
[----:B------:R-:W-:-:S04]  /*10d0*/  IADD3 R2, PT, PT, -R6, RZ, RZ ;  /* 0x000000ff06027210 */ /* 0x000fc80007ffe1ff */
[----:B------:R-:W-:Y:S01]  /*10e0*/  @!P1 SHF.R.U32.HI R8, RZ, R3, R8 ;  /* 0x00000003ff089219 */ /* 0x000fe20000011608 */
[----:B------:R-:W-:-:S03]  /*10f0*/  IMAD R2, R9, R2, R5 ;  /* 0x0000000209027224 */ /* 0x000fc600078e0205 */
[----:B------:R-:W-:-:S05]  /*1100*/  @!P1 SEL R3, R7, R8, !P0 ;  /* 0x0000000807039207 */ /* 0x000fca0004000000 */
[--C-:B------:R-:W-:Y:S02]  /*1110*/  @!P1 IMAD.IADD R6, R6, 0x1, -R3.reuse ;  /* 0x0000000106069824 */ /* 0x100fe400078e0a03 */
[----:B------:R-:W-:Y:S01]  /*1120*/  @!P1 IMAD R3, R2, R11, R3 ;  /* 0x0000000b02039224 */ /* 0x000fe200078e0203 */
[----:B------:R-:W-:Y:S01]  /*1130*/  IADD3 R2, PT, PT, -R7, RZ, RZ ;  /* 0x000000ff07027210 */ /* 0x000fe20007ffe1ff */
[----:B------:R-:W-:Y:S02]  /*1140*/  @!P1 IMAD R5, R6, R9, R7 ;  /* 0x0000000906059224 */ /* 0x000fe400078e0207 */
[----:B------:R-:W-:Y:S02]  /*1150*/  @!P1 IMAD.MOV.U32 R7, RZ, RZ, R3 ;  /* 0x000000ffff079224 */ /* 0x000fe400078e0003 */
[----:B------:R-:W-:Y:S02]  /*1160*/  IMAD R2, R10, R2, R19 ;  /* 0x000000020a027224 */ /* 0x000fe400078e0213 */
[----:B------:R-:W-:-:S02]  /*1170*/  IMAD R16, R5, R4, R13 ;  /* 0x0000000405107224 */ /* 0x000fc400078e020d */
[----:B------:R-:W-:Y:S02]  /*1180*/  IMAD R19, R7, R10, R2 ;  /* 0x0000000a07137224 */ /* 0x000fe400078e0202 */
.L_x_15:
[----:B------:R-:W1:Y:S01]  /*1190*/  LDCU UR4, c[0x0][0xb30] ;  /* 0x00016600ff0477ac */ /* 0x000e620008000800 */
[----:B------:R-:W2:Y:S08]  /*11a0*/  S2UR UR45, SR_CgaCtaId ;  /* 0x00000000002d79c3 */ /* 0x000eb00000008800 */
[----:B------:R-:W3:Y:S01]  /*11b0*/  LDC R72, c[0x0][0xb24] ;  /* 0x0002c900ff487b82 */ /* 0x000ee20000000800 */
[----:B-1----:R-:W-:-:S09]  /*11c0*/  UISETP.NE.AND UP1, UPT, UR4, 0x1, UPT ;  /* 0x000000010400788c */ /* 0x002fd2000bf25270 */
[----:B--2---:R-:W-:Y:S05]  /*11d0*/  BRA.U UP1, `(.L_x_16) ;  /* 0x0000000101407547 */ /* 0x004fea000b800000 */
[----:B------:R-:W1:Y:S08]  /*11e0*/  LDC.64 R4, c[0x0][0xb10] ;  /* 0x0002c400ff047b82 */ /* 0x000e700000000a00 */
[----:B------:R-:W2:Y:S08]  /*11f0*/  LDC.64 R2, c[0x0][0xb18] ;  /* 0x0002c600ff027b82 */ /* 0x000eb00000000a00 */
[----:B------:R-:W4:Y:S08]  /*1200*/  LDC R6, c[0x0][0xb20] ;  /* 0x0002c800ff067b82 */ /* 0x000f300000000800 */
[----:B------:R-:W3:Y:S01]  /*1210*/  LDC R8, c[0x0][0xb0c] ;  /* 0x0002c300ff087b82 */ /* 0x000ee20000000800 */
[----:B-1----:R-:W-:-:S05]  /*1220*/  IMAD.HI.U32 R4, R19, R4, RZ ;  /* 0x0000000413047227 */ /* 0x002fca00078e00ff */
[----:B------:R-:W-:Y:S01]  /*1230*/  SHF.R.U32.HI R4, RZ, R5, R4 ;  /* 0x00000005ff047219 */ /* 0x000fe20000011604 */
[----:B--2---:R-:W-:Y:S01]  /*1240*/  IMAD.HI.U32 R3, R16, R3, RZ ;  /* 0x0000000310037227 */ /* 0x004fe200078e00ff */
[----:B------:R-:W-:-:S04]  /*1250*/  ISETP.NE.AND P0, PT, R2, 0x1, PT ;  /* 0x000000010200780c */ /* 0x000fc80003f05270 */
[----:B----4-:R-:W-:-:S04]  /*1260*/  SHF.R.U32.HI R3, RZ, R6, R3 ;  /* 0x00000006ff037219 */ /* 0x010fc80000011603 */
[----:B------:R-:W-:Y:S02]  /*1270*/  SEL R3, R16, R3, !P0 ;  /* 0x0000000310037207 */ /* 0x000fe40004000000 */
[----:B---3--:R-:W-:-:S04]  /*1280*/  ISETP.NE.AND P1, PT, R8, 0x1, PT ;  /* 0x000000010800780c */ /* 0x008fc80003f25270 */
[----:B------:R-:W-:-:S05]  /*1290*/  SEL R4, R19, R4, !P1 ;  /* 0x0000000413047207 */ /* 0x000fca0004800000 */
[----:B------:R-:W-:Y:S02]  /*12a0*/  IMAD.IADD R5, R3, 0x1, -R4 ;  /* 0x0000000103057824 */ /* 0x000fe400078e0a04 */
[----:B------:R-:W-:Y:S02]  /*12b0*/  IMAD.IADD R3, R4, 0x1, -R3 ;  /* 0x0000000104037824 */ /* 0x000fe400078e0a03 */
[----:B------:R-:W-:Y:S02]  /*12c0*/  IMAD R19, R5, R8, R19 ;  /* 0x0000000805137224 */ /* 0x000fe400078e0213 */
[----:B------:R-:W-:-:S07]  /*12d0*/  IMAD R16, R3, R2, R16 ;  /* 0x0000000203107224 */ /* 0x000fce00078e0210 */
.L_x_16:
[----:B------:R-:W-:Y:S01]  /*12e0*/  BAR.SYNC.DEFER_BLOCKING 0x0 ;  /* 0x0000000000007b1d */ /* 0x000fe20000010000 */
[----:B------:R-:W-:Y:S01]  /*12f0*/  UISETP.NE.AND UP1, UPT, UR8, 0x2, UPT ;  /* 0x000000020800788c */ /* 0x000fe2000bf25270 */
[----:B------:R-:W-:Y:S02]  /*1300*/  ISETP.NE.OR P5, PT, R0, 0x2, !P5 ;  /* 0x000000020000780c */ /* 0x000fe40006fa5670 */
[----:B------:R-:W-:-:S06]  /*1310*/  LOP3.LUT R2, R186, 0x1f, RZ, 0xc0, !PT ;  /* 0x0000001fba027812 */ /* 0x000fcc00078ec0ff */
[----:B------:R-:W-:Y:S05]  /*1320*/  BRA.U UP1, `(.L_x_17) ;  /* 0x0000001901e47547 */ /* 0x000fea000b800000 */
[----:B------:R-:W1:Y:S01]  /*1330*/  LDCU UR6, c[0x0][0x388] ;  /* 0x00007100ff0677ac */ /* 0x000e620008000800 */
[----:B------:R-:W2:Y:S01]  /*1340*/  LDC R11, c[0x0][0x370] ;  /* 0x0000dc00ff0b7b82 */ /* 0x000ea20000000800 */
[----:B------:R-:W-:Y:S01]  /*1350*/  PLOP3.LUT P0, PT, PT, PT, UP2, 0x80, 0x8 ;  /* 0x000000000008781c */ /* 0x000fe20003f0f028 */
[----:B------:R-:W-:Y:S01]  /*1360*/  IMAD.MOV.U32 R12, RZ, RZ, RZ ;  /* 0x000000ffff0c7224 */ /* 0x000fe200078e00ff */
[----:B------:R-:W4:Y:S01]  /*1370*/  LDCU UR4, c[0x0][0x38c] ;  /* 0x00007180ff0477ac */ /* 0x000f220008000800 */
[----:B------:R-:W-:Y:S02]  /*1380*/  ISETP.EQ.OR P4, PT, R2, RZ, P5 ;  /* 0x000000ff0200720c */ /* 0x000fe40002f82670 */
[----:B------:R-:W-:Y:S01]  /*1390*/  PLOP3.LUT P0, PT, P0, PT, PT, 0x8, 0x80 ;  /* 0x000000000080781c */ /* 0x000fe2000070e170 */
[----:B------:R-:W3:Y:S01]  /*13a0*/  LDCU UR35, c[0x0][0x390] ;  /* 0x00007200ff2377ac */ /* 0x000ee20008000800 */
[----:B------:R-:W2:Y:S01]  /*13b0*/  LDC R0, c[0x0][0x374] ;  /* 0x0000dd00ff007b82 */ /* 0x000ea20000000800 */
[----:B------:R-:W2:Y:S01]  /*13c0*/  LDCU.64 UR36, c[0x0][0x348] ;  /* 0x00006900ff2477ac */ /* 0x000ea20008000a00 */
[----:B------:R-:W-:Y:S01]  /*13d0*/  UMOV UR33, 0x1 ;  /* 0x0000000100217882 */ /* 0x000fe20000000000 */
[----:B------:R-:W-:Y:S01]  /*13e0*/  UMOV UR32, URZ ;  /* 0x000000ff00207c82 */ /* 0x000fe20008000000 */
[----:B-1----:R-:W-:Y:S01]  /*13f0*/  UIADD3 UR6, UPT, UPT, UR6, 0x3f, URZ ;  /* 0x0000003f06067890 */ /* 0x002fe2000fffe0ff */
[----:B------:R-:W-:Y:S01]  /*1400*/  UMOV UR20, URZ ;  /* 0x000000ff00147c82 */ /* 0x000fe20008000000 */
[----:B------:R-:W-:-:S02]  /*1410*/  UMOV UR31, URZ ;  /* 0x000000ff001f7c82 */ /* 0x000fc40008000000 */
[----:B------:R-:W-:-:S04]  /*1420*/  USHF.R.S32.HI UR5, URZ, 0x1f, UR6 ;  /* 0x0000001fff057899 */ /* 0x000fc80008011406 */
[----:B------:R-:W-:-:S04]  /*1430*/  ULEA.HI UR5, UR5, UR6, URZ, 0x6 ;  /* 0x0000000605057291 */ /* 0x000fc8000f8f30ff */
[----:B------:R-:W-:-:S04]  /*1440*/  USHF.R.S32.HI UR5, URZ, 0x6, UR5 ;  /* 0x00000006ff057899 */ /* 0x000fc80008011405 */
[----:B----4-:R-:W-:-:S04]  /*1450*/  UIMAD UR4, UR5, UR4, URZ ;  /* 0x00000004050472a4 */ /* 0x010fc8000f8e02ff */
[----:B---3--:R-:W-:-:S04]  /*1460*/  UIMAD UR35, UR4, UR35, URZ ;  /* 0x00000023042372a4 */ /* 0x008fc8000f8e02ff */
[----:B------:R-:W-:Y:S02]  /*1470*/  UISETP.NE.AND UP1, UPT, UR35, URZ, UPT ;  /* 0x000000ff2300728c */ /* 0x000fe4000bf25270 */
[----:B------:R-:W-:-:S04]  /*1480*/  UISETP.LT.U32.AND UP0, UPT, UR35, 0xc, UPT ;  /* 0x0000000c2300788c */ /* 0x000fc8000bf01070 */
[----:B------:R-:W-:-:S04]  /*1490*/  USEL UR34, UR35, 0xc, UP0 ;  /* 0x0000000c23227887 */ /* 0x000fc80008000000 */
[----:B------:R-:W-:Y:S02]  /*14a0*/  UIADD3 UR23, UPT, UPT, UR34, -0x1, URZ ;  /* 0xffffffff22177890 */ /* 0x000fe4000fffe0ff */
[----:B------:R-:W-:Y:S02]  /*14b0*/  @!UP1 UIADD3 UR23, UPT, UPT, UR34, URZ, URZ ;  /* 0x000000ff22179290 */ /* 0x000fe4000fffe0ff */
[----:B------:R-:W-:Y:S02]  /*14c0*/  UIADD3 UR34, UPT, UPT, UR35, -UR34, URZ ;  /* 0x8000002223227290 */ /* 0x000fe4000fffe0ff */
[----:B--2---:R-:W-:-:S12]  /*14d0*/  UIADD3 UR23, UPT, UPT, UR23, 0x1, URZ ;  /* 0x0000000117177890 */ /* 0x004fd8000fffe0ff */
.L_x_33:
[----:B------:R-:W1:Y:S01]  /*14e0*/  S2UR UR22, SR_CgaCtaId ;  /* 0x00000000001679c3 */ /* 0x000e620000008800 */
[----:B------:R-:W-:Y:S01]  /*14f0*/  UMOV UR4, 0x400 ;  /* 0x0000040000047882 */ /* 0x000fe20000000000 */
[----:B------:R-:W-:Y:S01]  /*1500*/  IMAD.U32 R2, RZ, RZ, UR33 ;  /* 0x00000021ff027e24 */ /* 0x000fe2000f8e00ff */
[----:B------:R-:W-:Y:S01]  /*1510*/  UISETP.NE.AND UP0, UPT, UR35, URZ, UPT ;  /* 0x000000ff2300728c */ /* 0x000fe2000bf05270 */
[----:B------:R-:W-:Y:S01]  /*1520*/  R2UR UR26, R16 ;  /* 0x00000000101a72ca */ /* 0x000fe200000e0000 */
[----:B------:R-:W-:Y:S01]  /*1530*/  IMAD.SHL.U32 R19, R19, 0x80, RZ ;  /* 0x0000008013137824 */ /* 0x000fe200078e00ff */
[----:B------:R-:W-:Y:S01]  /*1540*/  UMOV UR30, URZ ;  /* 0x000000ff001e7c82 */ /* 0x000fe20008000000 */
[----:B------:R-:W-:Y:S01]  /*1550*/  SHF.L.U32 R2, R2, 0x1f, RZ ;  /* 0x0000001f02027819 */ /* 0x000fe200000006ff */
[----:B------:R-:W-:Y:S01]  /*1560*/  UMOV UR29, URZ ;  /* 0x000000ff001d7c82 */ /* 0x000fe20008000000 */
[----:B------:R-:W-:-:S08]  /*1570*/  UMOV UR28, URZ ;  /* 0x000000ff001c7c82 */ /* 0x000fd00008000000 */
[----:B------:R-:W-:Y:S02]  /*1580*/  USHF.L.U32 UR26, UR26, 0x7, URZ ;  /* 0x000000071a1a7899 */ /* 0x000fe400080006ff */
[----:B-1----:R-:W-:-:S04]  /*1590*/  ULEA UR22, UR22, UR4, 0x18 ;  /* 0x0000000416167291 */ /* 0x002fc8000f8ec0ff */
[----:B------:R-:W-:-:S09]  /*15a0*/  ULEA UR4, UR32, UR22, 0x3 ;  /* 0x0000001620047291 */ /* 0x000fd2000f8e18ff */
[----:B--2---:R1:W2:Y:S01]  /*15b0*/  SYNCS.PHASECHK.TRANS64.TRYWAIT P2, [UR4+0x60], R2 ;  /* 0x00006002ff0075a7 */ /* 0x0042a20008041104 */
[----:B---3--:R-:W-:Y:S05]  /*15c0*/  BRA.U !UP0, `(.L_x_18) ;  /* 0x0000000508687547 */ /* 0x008fea000b800000 */
[----:B------:R-:W3:Y:S01]  /*15d0*/  LDC.64 R8, c[0x0][0x480] ;  /* 0x00012000ff087b82 */ /* 0x000ee20000000a00 */
[----:B------:R-:W4:Y:S01]  /*15e0*/  LDCU UR16, c[0x0][0x390] ;  /* 0x00007200ff1077ac */ /* 0x000f220008000800 */
[----:B------:R-:W2:Y:S06]  /*15f0*/  LDCU UR17, c[0x0][0x38c] ;  /* 0x00007180ff1177ac */ /* 0x000eac0008000800 */
[----:B------:R-:W4:Y:S01]  /*1600*/  LDC.64 R6, c[0x0][0x488] ;  /* 0x00012200ff067b82 */ /* 0x000f220000000a00 */
[----:B------:R-:W2:Y:S01]  /*1610*/  LDCU.64 UR14, c[0x0][0x4b8] ;  /* 0x00009700ff0e77ac */ /* 0x000ea20008000a00 */
[----:B------:R-:W-:Y:S01]  /*1620*/  UIADD3 UR31, UPT, UPT, UR23, UR20, URZ ;  /* 0x00000014171f7290 */ /* 0x000fe2000fffe0ff */
[----:B------:R-:W-:-:S05]  /*1630*/  UMOV UR30, URZ ;  /* 0x000000ff001e7c82 */ /* 0x000fca0008000000 */
[----:B-1----:R-:W1:Y:S01]  /*1640*/  LDC.64 R2, c[0x0][0x490] ;  /* 0x00012400ff027b82 */ /* 0x002e620000000a00 */
[----:B------:R-:W-:Y:S01]  /*1650*/  UMOV UR18, UR32 ;  /* 0x0000002000127c82 */ /* 0x000fe20008000000 */
[----:B------:R-:W-:Y:S01]  /*1660*/  UMOV UR28, URZ ;  /* 0x000000ff001c7c82 */ /* 0x000fe20008000000 */
[----:B------:R-:W-:Y:S01]  /*1670*/  UMOV UR29, URZ ;  /* 0x000000ff001d7c82 */ /* 0x000fe20008000000 */
[----:B---3--:R-:W-:Y:S01]  /*1680*/  IMAD.HI.U32 R9, R19, R9, RZ ;  /* 0x0000000913097227 */ /* 0x008fe200078e00ff */
[----:B------:R-:W-:-:S03]  /*1690*/  ISETP.NE.AND P1, PT, R8, 0x1, PT ;  /* 0x000000010800780c */ /* 0x000fc60003f25270 */
[----:B------:R-:W3:Y:S01]  /*16a0*/  LDC.64 R4, c[0x0][0x4b0] ;  /* 0x00012c00ff047b82 */ /* 0x000ee20000000a00 */
[----:B----4-:R-:W-:-:S04]  /*16b0*/  SHF.R.U32.HI R6, RZ, R6, R9 ;  /* 0x00000006ff067219 */ /* 0x010fc80000011609 */
[----:B------:R-:W-:Y:S02]  /*16c0*/  SEL R6, R19, R6, !P1 ;  /* 0x0000000613067207 */ /* 0x000fe40004800000 */
[----:B------:R-:W-:Y:S02]  /*16d0*/  ISETP.NE.AND P1, PT, R7, 0x1, PT ;  /* 0x000000010700780c */ /* 0x000fe40003f25270 */
[C---:B------:R-:W-:Y:S01]  /*16e0*/  R2UR UR4, R6.reuse ;  /* 0x00000000060472ca */ /* 0x040fe200000e0000 */
[----:B-1----:R-:W-:-:S04]  /*16f0*/  IMAD.HI.U32 R2, R6, R2, RZ ;  /* 0x0000000206027227 */ /* 0x002fc800078e00ff */
[----:B------:R-:W-:Y:S01]  /*1700*/  IMAD.MOV R14, RZ, RZ, -R6 ;  /* 0x000000ffff0e7224 */ /* 0x000fe200078e0a06 */
[----:B------:R-:W-:-:S03]  /*1710*/  SHF.R.U32.HI R2, RZ, R3, R2 ;  /* 0x00000003ff027219 */ /* 0x000fc60000011602 */
[----:B------:R-:W-:Y:S01]  /*1720*/  IMAD R14, R8, R14, R19 ;  /* 0x0000000e080e7224 */ /* 0x000fe200078e0213 */
[----:B------:R-:W-:Y:S01]  /*1730*/  R2UR UR13, R2 ;  /* 0x00000000020d72ca */ /* 0x000fe200000e0000 */
[----:B------:R-:W-:Y:S01]  /*1740*/  VOTEU.ANY UP0, P1 ;  /* 0x0000000000ff7886 */ /* 0x000fe20000800100 */
[----:B------:R-:W1:Y:S01]  /*1750*/  LDC.64 R2, c[0x0][0x4d0] ;  /* 0x00013400ff027b82 */ /* 0x000e620000000a00 */
[----:B---3--:R-:W-:Y:S02]  /*1760*/  R2UR UR8, R4 ;  /* 0x00000000040872ca */ /* 0x008fe400000e0000 */
[----:B------:R-:W-:Y:S02]  /*1770*/  R2UR UR9, R14 ;  /* 0x000000000e0972ca */ /* 0x000fe400000e0000 */
[----:B------:R-:W-:-:S06]  /*1780*/  R2UR UR6, R5 ;  /* 0x00000000050672ca */ /* 0x000fcc00000e0000 */
[----:B------:R-:W-:Y:S01]  /*1790*/  USEL UR13, UR4, UR13, !UP0 ;  /* 0x0000000d040d7287 */ /* 0x000fe2000c000000 */
[----:B------:R-:W3:Y:S05]  /*17a0*/  LDCU.64 UR4, c[0x0][0x4d8] ;  /* 0x00009b00ff0477ac */ /* 0x000eea0008000a00 */
[----:B------:R-:W-:-:S04]  /*17b0*/  IMAD R9, RZ, RZ, -UR13 ;  /* 0x8000000dff097e24 */ /* 0x000fc8000f8e02ff */
[----:B------:R-:W-:Y:S01]  /*17c0*/  IMAD R9, R7, R9, R6 ;  /* 0x0000000907097224 */ /* 0x000fe200078e0206 */
[----:B-1----:R-:W-:-:S04]  /*17d0*/  R2UR UR11, R2 ;  /* 0x00000000020b72ca */ /* 0x002fc800000e0000 */
[----:B------:R-:W-:Y:S02]  /*17e0*/  R2UR UR7, R9 ;  /* 0x00000000090772ca */ /* 0x000fe400000e0000 */
[----:B------:R-:W-:-:S07]  /*17f0*/  R2UR UR12, R3 ;  /* 0x00000000030c72ca */ /* 0x000fce00000e0000 */
[----:B------:R-:W-:-:S06]  /*1800*/  UIMAD UR11, UR9, UR8, UR11 ;  /* 0x00000008090b72a4 */ /* 0x000fcc000f8e020b */
[----:B--23--:R-:W-:-:S12]  /*1810*/  UIMAD UR12, UR7, UR6, UR12 ;  /* 0x00000006070c72a4 */ /* 0x00cfd8000f8e020c */
.L_x_23:
[----:B------:R-:W-:Y:S01]  /*1820*/  @!P5 MOV R3, 0x4000 ;  /* 0x000040000003d802 */ /* 0x000fe20000000f00 */
[----:B------:R-:W-:Y:S01]  /*1830*/  ULEA UR9, UR18, UR22, 0x3 ;  /* 0x0000001612097291 */ /* 0x000fe2000f8e18ff */
[----:B----4-:R-:W-:Y:S11]  /*1840*/  @P2 BRA `(.L_x_19) ;  /* 0x0000000000102947 */ /* 0x010ff60003800000 */
[----:B------:R-:W-:Y:S04]  /*1850*/  MOV R2, UR33 ;  /* 0x0000002100027c02 */ /* 0x000fe80008000f00 */
[----:B------:R-:W-:Y:S04]  /*1860*/  SHF.L.U32 R5, R2, 0x1f, RZ ;  /* 0x0000001f02057819 */ /* 0x000fe800000006ff */
[----:B------:R-:W1:Y:S02]  /*1870*/  SYNCS.PHASECHK.TRANS64.TRYWAIT P1, [UR9+0x60], R5 ;  /* 0x00006005ff0075a7 */ /* 0x000e640008021109 */
[----:B-1----:R-:W-:Y:S05]  /*1880*/  @!P1 BRA `(.L_x_20) ;  /* 0x0000007000489947 */ /* 0x002fea0003800000 */
.L_x_19:
[----:B------:R2:W-:Y:S01]  /*1890*/  @!P5 SYNCS.ARRIVE.TRANS64 RZ, [UR9], R3 ;  /* 0x00000003ffffd9a7 */ /* 0x0005e20008000009 */
[----:B------:R-:W-:Y:S04]  /*18a0*/  BSSY.RECONVERGENT B0, `(.L_x_21) ;  /* 0x0000003000007945 */ /* 0x000fe80003800200 */
[----:B------:R-:W-:Y:S05]  /*18b0*/  @P4 BRA `(.L_x_22) ;  /* 0x0000000000044947 */ /* 0x000fea0003800000 */
[----:B------:R-:W-:Y:S05]  /*18c0*/  BPT.TRAP 0x1 ;  /* 0x000000040000795c */ /* 0x000fea0000300000 */
.L_x_22:
[----:B------:R-:W-:Y:S05]  /*18d0*/  BSYNC.RECONVERGENT B0 ;  /* 0x0000000000007941 */ /* 0x000fea0003800200 */
.L_x_21:
[----:B------:R-:W-:Y:S02]  /*18e0*/  UIADD3 UR32, UPT, UPT, UR18, 0x1, URZ ;  /* 0x0000000112207890 */ /* 0x000fe4000fffe0ff */
[----:B------:R-:W-:Y:S02]  /*18f0*/  UIMAD UR7, UR28, UR14, UR4 ;  /* 0x0000000e1c0772a4 */ /* 0x000fe4000f8e0204 */
[----:B------:R-:W-:Y:S02]  /*1900*/  UISETP.NE.AND UP0, UPT, UR32, 0xc, UPT ;  /* 0x0000000c2000788c */ /* 0x000fe4000bf05270 */
[----:B------:R-:W-:Y:S02]  /*1910*/  UIMAD UR6, UR29, UR15, UR5 ;  /* 0x0000000f1d0672a4 */ /* 0x000fe4000f8e0205 */
[----:B------:R-:W-:Y:S02]  /*1920*/  USEL UR8, URZ, 0x1, UP0 ;  /* 0x00000001ff087887 */ /* 0x000fe40008000000 */
[----:B------:R-:W-:Y:S02]  /*1930*/  USEL UR32, UR32, URZ, UP0 ;  /* 0x000000ff20207287 */ /* 0x000fe40008000000 */
[----:B------:R-:W-:Y:S02]  /*1940*/  ULOP3.LUT UR33, UR33, UR8, URZ, 0x3c, !UPT ;  /* 0x0000000821217292 */ /* 0x000fe4000f8e3cff */
[----:B------:R-:W-:Y:S02]  /*1950*/  ULEA UR8, UR32, UR22, 0x3 ;  /* 0x0000001620087291 */ /* 0x000fe4000f8e18ff */
[----:B------:R-:W-:Y:S02]  /*1960*/  ULEA UR21, UR18, UR22, 0xd ;  /* 0x0000001612157291 */ /* 0x000fe4000f8e68ff */
[----:B------:R-:W-:Y:S01]  /*1970*/  UIADD3 UR44, UP1, UPT, UR36, 0x80, URZ ;  /* 0x00000080242c7890 */ /* 0x000fe2000ff3e0ff */
[----:B-1----:R-:W-:Y:S01]  /*1980*/  MOV R2, UR33 ;  /* 0x0000002100027c02 */ /* 0x002fe20008000f00 */
[----:B------:R-:W-:Y:S02]  /*1990*/  UPRMT UR42, UR7, 0x40, UR6 ;  /* 0x00000040072a7896 */ /* 0x000fe40008000006 */
[----:B------:R-:W-:Y:S01]  /*19a0*/  UIADD3 UR24, UPT, UPT, UR21, 0x20400, URZ ;  /* 0x0002040015187890 */ /* 0x000fe2000fffe0ff */
[----:B--2---:R-:W-:Y:S01]  /*19b0*/  SHF.L.U32 R3, R2, 0x1f, RZ ;  /* 0x0000001f02037819 */ /* 0x004fe200000006ff */
[----:B------:R-:W-:Y:S02]  /*19c0*/  USHF.L.U32 UR10, UR30, 0x6, URZ ;  /* 0x000000061e0a7899 */ /* 0x000fe400080006ff */
[----:B------:R-:W-:Y:S01]  /*19d0*/  UIADD3.X UR45, UPT, UPT, URZ, UR37, URZ, UP1, !UPT ;  /* 0x00000025ff2d7290 */ /* 0x000fe20008ffe4ff */
[----:B------:R3:W4:Y:S01]  /*19e0*/  SYNCS.PHASECHK.TRANS64.TRYWAIT P2, [UR8+0x60], R3 ;  /* 0x00006003ff0075a7 */ /* 0x0007220008041108 */
[----:B------:R-:W-:Y:S02]  /*19f0*/  UIADD3 UR8, UPT, UPT, UR21, 0x8400, URZ ;  /* 0x0000840015087890 */ /* 0x000fe4000fffe0ff */
[----:B------:R-:W-:Y:S02]  /*1a00*/  UPRMT UR21, UR42, 0x5410, URZ ;  /* 0x000054102a157896 */ /* 0x000fe400080000ff */
[----:B------:R-:W-:Y:S02]  /*1a10*/  UIADD3 UR40, UP0, UPT, UR36, 0x180, URZ ;  /* 0x0000018024287890 */ /* 0x000fe4000ff1e0ff */
[----:B------:R-:W-:Y:S02]  /*1a20*/  UIADD3 UR19, UPT, UPT, UR28, 0x1, URZ ;  /* 0x000000011c137890 */ /* 0x000fe4000fffe0ff */
[----:B------:R-:W-:Y:S02]  /*1a30*/  UIADD3.X UR41, UPT, UPT, URZ, UR37, URZ, UP0, !UPT ;  /* 0x00000025ff297290 */ /* 0x000fe400087fe4ff */
[----:B------:R-:W-:Y:S01]  /*1a40*/  UISETP.NE.AND UP2, UPT, UR19, UR17, UPT ;  /* 0x000000111300728c */ /* 0x000fe2000bf45270 */
[----:B------:R-:W-:Y:S01]  /*1a50*/  UTMALDG.4D.IM2COL [UR8], [UR44], UR21 ;  /* 0x000000082c0073b4 */ /* 0x000fe20008058015 */
[----:B------:R-:W-:Y:S02]  /*1a60*/  UIADD3 UR18, UPT, UPT, UR29, 0x1, URZ ;  /* 0x000000011d127890 */ /* 0x000fe4000fffe0ff */
[----:B------:R-:W-:Y:S02]  /*1a70*/  UIADD3 UR20, UPT, UPT, UR20, 0x1, URZ ;  /* 0x0000000114147890 */ /* 0x000fe4000fffe0ff */
[----:B------:R-:W-:Y:S01]  /*1a80*/  UIADD3 UR42, UPT, UPT, UR30, 0x1, URZ ;  /* 0x000000011e2a7890 */ /* 0x000fe2000fffe0ff */
[----:B------:R-:W-:Y:S01]  /*1a90*/  UMOV UR38, 0x0 ;  /* 0x0000000000267882 */ /* 0x000fe20000000000 */
[----:B------:R-:W-:Y:S01]  /*1aa0*/  UMOV UR39, 0x10000000 ;  /* 0x1000000000277882 */ /* 0x000fe20000000000 */
[----:B------:R-:W-:Y:S02]  /*1ab0*/  UMOV UR25, UR9 ;  /* 0x0000000900197c82 */ /* 0x000fe40008000000 */
[----:B------:R-:W-:Y:S01]  /*1ac0*/  @UP2 UIADD3 UR18, UPT, UPT, UR29, URZ, URZ ;  /* 0x000000ff1d122290 */ /* 0x000fe2000fffe0ff */
[----:B------:R-:W-:Y:S03]  /*1ad0*/  UMOV UR27, UR10 ;  /* 0x0000000a001b7c82 */ /* 0x000fe60008000000 */
[----:B------:R-:W-:Y:S01]  /*1ae0*/  UISETP.NE.AND UP0, UPT, UR18, UR16, UPT ;  /* 0x000000101200728c */ /* 0x000fe2000bf05270 */
[----:B------:R1:W-:Y:S10]  /*1af0*/  UTMALDG.4D [UR24], [UR40], desc[UR38] ;  /* 0x00002618280075b4 */ /* 0x0003f40008019000 */
[----:B------:R-:W-:Y:S07]  /*1b00*/  @UP0 UIADD3 UR42, UPT, UPT, UR30, URZ, URZ ;  /* 0x000000ff1e2a0290 */ /* 0x000fee000fffe0ff */
[----:B------:R-:W-:Y:S01]  /*1b10*/  UMOV UR30, UR42 ;  /* 0x0000002a001e7c82 */ /* 0x000fe20008000000 */
[----:B-1----:R-:W-:Y:S02]  /*1b20*/  USEL UR29, UR18, URZ, UP0 ;  /* 0x000000ff121d7287 */ /* 0x002fe40008000000 */
[----:B------:R-:W-:Y:S02]  /*1b30*/  UISETP.NE.AND UP0, UPT, UR20, UR31, UPT ;  /* 0x0000001f1400728c */ /* 0x000fe4000bf05270 */
[----:B------:R-:W-:Y:S01]  /*1b40*/  USEL UR28, UR19, URZ, UP2 ;  /* 0x000000ff131c7287 */ /* 0x000fe20009000000 */
[----:B------:R-:W-:Y:S06]  /*1b50*/  UMOV UR18, UR32 ;  /* 0x0000002000127c82 */ /* 0x000fec0008000000 */
[----:B---3--:R-:W-:Y:S05]  /*1b60*/  BRA.U UP0, `(.L_x_23) ;  /* 0xfffffffd002c7547 */ /* 0x008fea000b83ffff */
.L_x_18:
[----:B------:R-:W-:Y:S01]  /*1b70*/  ULEA UR4, UR32, UR22, 0x3 ;  /* 0x0000001620047291 */ /* 0x000fe2000f8e18ff */
[----:B-1----:R-:W-:Y:S01]  /*1b80*/  MOV R2, UR33 ;  /* 0x0000002100027c02 */ /* 0x002fe20008000f00 */
[----:B------:R-:W-:Y:S01]  /*1b90*/  @!P0 SYNCS.ARRIVE.TRANS64.A1T0 RZ, [UR22+0xe8], RZ ;  /* 0x0000e8ffffff89a7 */ /* 0x000fe20008100016 */
[----:B------:R-:W-:Y:S02]  /*1ba0*/  UISETP.GE.AND UP0, UPT, UR34, 0x1, UPT ;  /* 0x000000012200788c */ /* 0x000fe4000bf06270 */
[----:B------:R-:W-:-:S04]  /*1bb0*/  SHF.L.U32 R2, R2, 0x1f, RZ ;  /* 0x0000001f02027819 */ /* 0x000fc800000006ff */
[----:B------:R1:W3:Y:S03]  /*1bc0*/  SYNCS.PHASECHK.TRANS64.TRYWAIT P1, [UR4+0x60], R2 ;  /* 0x00006002ff0075a7 */ /* 0x0002e60008021104 */
[----:B------:R-:W-:Y:S05]  /*1bd0*/  BRA.U !UP0, `(.L_x_24) ;  /* 0x0000000508707547 */ /* 0x000fea000b800000 */
[----:B------:R-:W4:Y:S01]  /*1be0*/  LDC.64 R8, c[0x0][0x480] ;  /* 0x00012000ff087b82 */ /* 0x000f220000000a00 */
[----:B------:R-:W2:Y:S01]  /*1bf0*/  LDCU UR25, c[0x0][0x390] ;  /* 0x00007200ff1977ac */ /* 0x000ea20008000800 */
[----:B------:R-:W2:Y:S06]  /*1c00*/  LDCU UR27, c[0x0][0x38c] ;  /* 0x00007180ff1b77ac */ /* 0x000eac0008000800 */
[----:B------:R-:W4:Y:S01]  /*1c10*/  LDC.64 R6, c[0x0][0x488] ;  /* 0x00012200ff067b82 */ /* 0x000f220000000a00 */
[----:B------:R-:W2:Y:S01]  /*1c20*/  LDCU.64 UR14, c[0x0][0x4b8] ;  /* 0x00009700ff0e77ac */ /* 0x000ea20008000a00 */
[----:B------:R-:W-:Y:S01]  /*1c30*/  UIADD3 UR31, UPT, UPT, UR34, UR31, URZ ;  /* 0x0000001f221f7290 */ /* 0x000fe2000fffe0ff */
[----:B------:R-:W-:-:S05]  /*1c40*/  UMOV UR40, UR34 ;  /* 0x0000002200287c82 */ /* 0x000fca0008000000 */
[----:B-1----:R-:W1:Y:S01]  /*1c50*/  LDC.64 R2, c[0x0][0x490] ;  /* 0x00012400ff027b82 */ /* 0x002e620000000a00 */
[----:B------:R-:W-:Y:S01]  /*1c60*/  UMOV UR38, UR32 ;  /* 0x0000002000267c82 */ /* 0x000fe20008000000 */
[----:B----4-:R-:W-:Y:S01]  /*1c70*/  IMAD.HI.U32 R9, R19, R9, RZ ;  /* 0x0000000913097227 */ /* 0x010fe200078e00ff */
[----:B------:R-:W-:-:S05]  /*1c80*/  ISETP.NE.AND P0, PT, R8, 0x1, PT ;  /* 0x000000010800780c */ /* 0x000fca0003f05270 */
[----:B------:R-:W4:Y:S01]  /*1c90*/  LDC.64 R4, c[0x0][0x4b0] ;  /* 0x00012c00ff047b82 */ /* 0x000f220000000a00 */
[----:B------:R-:W-:-:S04]  /*1ca0*/  SHF.R.U32.HI R6, RZ, R6, R9 ;  /* 0x00000006ff067219 */ /* 0x000fc80000011609 */
        /* <DEDUP_REMOVED lines=10> */
[----:B----4-:R-:W-:Y:S02]  /*1d50*/  R2UR UR8, R4 ;  /* 0x00000000040872ca */ /* 0x010fe400000e0000 */
[----:B------:R-:W-:Y:S02]  /*1d60*/  R2UR UR9, R9 ;  /* 0x00000000090972ca */ /* 0x000fe400000e0000 */
[----:B------:R-:W-:-:S06]  /*1d70*/  R2UR UR6, R5 ;  /* 0x00000000050672ca */ /* 0x000fcc00000e0000 */
[----:B------:R-:W-:Y:S01]  /*1d80*/  USEL UR21, UR4, UR21, !UP0 ;  /* 0x0000001504157287 */ /* 0x000fe2000c000000 */
[----:B------:R-:W4:Y:S05]  /*1d90*/  LDCU.64 UR4, c[0x0][0x4d8] ;  /* 0x00009b00ff0477ac */ /* 0x000f2a0008000a00 */
[----:B------:R-:W-:-:S04]  /*1da0*/  IMAD R14, RZ, RZ, -UR21 ;  /* 0x80000015ff0e7e24 */ /* 0x000fc8000f8e02ff */
[----:B------:R-:W-:Y:S01]  /*1db0*/  IMAD R14, R7, R14, R6 ;  /* 0x0000000e070e7224 */ /* 0x000fe200078e0206 */
[----:B-1----:R-:W-:-:S04]  /*1dc0*/  R2UR UR19, R2 ;  /* 0x00000000021372ca */ /* 0x002fc800000e0000 */
[----:B------:R-:W-:Y:S02]  /*1dd0*/  R2UR UR7, R14 ;  /* 0x000000000e0772ca */ /* 0x000fe400000e0000 */
[----:B------:R-:W-:-:S07]  /*1de0*/  R2UR UR20, R3 ;  /* 0x00000000031472ca */ /* 0x000fce00000e0000 */
[----:B------:R-:W-:-:S06]  /*1df0*/  UIMAD UR19, UR9, UR8, UR19 ;  /* 0x00000008091372a4 */ /* 0x000fcc000f8e0213 */
[----:B--2-4-:R-:W-:-:S12]  /*1e00*/  UIMAD UR20, UR7, UR6, UR20 ;  /* 0x00000006071472a4 */ /* 0x014fd8000f8e0214 */
.L_x_29:
[----:B------:R-:W-:Y:S01]  /*1e10*/  @!P5 MOV R3, 0x4000 ;  /* 0x000040000003d802 */ /* 0x000fe20000000f00 */
[----:B------:R-:W-:Y:S01]  /*1e20*/  ULEA UR17, UR38, UR22, 0x3 ;  /* 0x0000001626117291 */ /* 0x000fe2000f8e18ff */
[----:B--23--:R-:W-:Y:S11]  /*1e30*/  @P1 BRA `(.L_x_25) ;  /* 0x0000000000101947 */ /* 0x00cff60003800000 */
[----:B------:R-:W-:Y:S04]  /*1e40*/  MOV R2, UR33 ;  /* 0x0000002100027c02 */ /* 0x000fe80008000f00 */
[----:B------:R-:W-:Y:S04]  /*1e50*/  SHF.L.U32 R5, R2, 0x1f, RZ ;  /* 0x0000001f02057819 */ /* 0x000fe800000006ff */
[----:B------:R-:W1:Y:S02]  /*1e60*/  SYNCS.PHASECHK.TRANS64.TRYWAIT P0, [UR17+0x60], R5 ;  /* 0x00006005ff0075a7 */ /* 0x000e640008001111 */
[----:B-1----:R-:W-:Y:S05]  /*1e70*/  @!P0 BRA `(.L_x_26) ;  /* 0x0000006800e48947 */ /* 0x002fea0003800000 */
.L_x_25:
[----:B------:R2:W-:Y:S01]  /*1e80*/  @!P5 SYNCS.ARRIVE.TRANS64 RZ, [UR17], R3 ;  /* 0x00000003ffffd9a7 */ /* 0x0005e20008000011 */
[----:B------:R-:W-:Y:S04]  /*1e90*/  BSSY.RECONVERGENT B0, `(.L_x_27) ;  /* 0x0000003000007945 */ /* 0x000fe80003800200 */
[----:B------:R-:W-:Y:S05]  /*1ea0*/  @P4 BRA `(.L_x_28) ;  /* 0x0000000000044947 */ /* 0x000fea0003800000 */
[----:B------:R-:W-:Y:S05]  /*1eb0*/  BPT.TRAP 0x1 ;  /* 0x000000040000795c */ /* 0x000fea0000300000 */
.L_x_28:
[----:B------:R-:W-:Y:S05]  /*1ec0*/  BSYNC.RECONVERGENT B0 ;  /* 0x0000000000007941 */ /* 0x000fea0003800200 */
.L_x_27:
        /* <DEDUP_REMOVED lines=8> */
[----:B------:R-:W-:Y:S02]  /*1f50*/  UIADD3 UR39, UPT, UPT, UR28, 0x1, URZ ;  /* 0x000000011c277890 */ /* 0x000fe4000fffe0ff */
[----:B------:R-:W-:Y:S01]  /*1f60*/  UIADD3 UR46, UP1, UPT, UR36, 0x80, URZ ;  /* 0x00000080242e7890 */ /* 0x000fe2000ff3e0ff */
[----:B-1----:R-:W-:Y:S01]  /*1f70*/  MOV R2, UR33 ;  /* 0x0000002100027c02 */ /* 0x002fe20008000f00 */
[----:B------:R-:W-:Y:S02]  /*1f80*/  UPRMT UR41, UR6, 0x40, UR7 ;  /* 0x0000004006297896 */ /* 0x000fe40008000007 */
[----:B------:R-:W-:Y:S01]  /*1f90*/  UISETP.NE.AND UP2, UPT, UR39, UR27, UPT ;  /* 0x0000001b2700728c */ /* 0x000fe2000bf45270 */
[----:B--2---:R-:W-:Y:S01]  /*1fa0*/  SHF.L.U32 R3, R2, 0x1f, RZ ;  /* 0x0000001f02037819 */ /* 0x004fe200000006ff */
[----:B------:R-:W-:Y:S02]  /*1fb0*/  USHF.L.U32 UR18, UR30, 0x6, URZ ;  /* 0x000000061e127899 */ /* 0x000fe400080006ff */
[----:B------:R-:W-:Y:S01]  /*1fc0*/  UIADD3.X UR47, UPT, UPT, URZ, UR37, URZ, UP1, !UPT ;  /* 0x00000025ff2f7290 */ /* 0x000fe20008ffe4ff */
[----:B------:R1:W2:Y:S01]  /*1fd0*/  SYNCS.PHASECHK.TRANS64.TRYWAIT P1, [UR8+0x60], R3 ;  /* 0x00006003ff0075a7 */ /* 0x0002a20008021108 */
[----:B------:R-:W-:Y:S02]  /*1fe0*/  ULEA UR8, UR38, UR22, 0xd ;  /* 0x0000001626087291 */ /* 0x000fe4000f8e68ff */
[----:B------:R-:W-:Y:S02]  /*1ff0*/  UPRMT UR48, UR41, 0x5410, URZ ;  /* 0x0000541029307896 */ /* 0x000fe400080000ff */
[----:B------:R-:W-:Y:S02]  /*2000*/  UIADD3 UR16, UPT, UPT, UR8, 0x8400, URZ ;  /* 0x0000840008107890 */ /* 0x000fe4000fffe0ff */
[----:B------:R-:W-:Y:S02]  /*2010*/  UIADD3 UR44, UP0, UPT, UR36, 0x180, URZ ;  /* 0x00000180242c7890 */ /* 0x000fe4000ff1e0ff */
[----:B------:R-:W-:Y:S02]  /*2020*/  UIADD3 UR8, UPT, UPT, UR8, 0x20400, URZ ;  /* 0x0002040008087890 */ /* 0x000fe4000fffe0ff */
[----:B------:R-:W-:Y:S02]  /*2030*/  UIADD3.X UR45, UPT, UPT, URZ, UR37, URZ, UP0, !UPT ;  /* 0x00000025ff2d7290 */ /* 0x000fe400087fe4ff */
[----:B------:R-:W-:Y:S01]  /*2040*/  UIADD3 UR38, UPT, UPT, UR29, 0x1, URZ ;  /* 0x000000011d267890 */ /* 0x000fe2000fffe0ff */
[----:B------:R1:W-:Y:S01]  /*2050*/  UTMALDG.4D.IM2COL [UR16], [UR46], UR48 ;  /* 0x000000102e0073b4 */ /* 0x0003e20008058030 */
[----:B------:R-:W-:Y:S02]  /*2060*/  @UP2 UIADD3 UR38, UPT, UPT, UR29, URZ, URZ ;  /* 0x000000ff1d262290 */ /* 0x000fe4000fffe0ff */
[----:B------:R-:W-:Y:S02]  /*2070*/  UIADD3 UR41, UPT, UPT, UR30, 0x1, URZ ;  /* 0x000000011e297890 */ /* 0x000fe4000fffe0ff */
[----:B------:R-:W-:Y:S02]  /*2080*/  UISETP.NE.AND UP0, UPT, UR38, UR25, UPT ;  /* 0x000000192600728c */ /* 0x000fe4000bf05270 */
[----:B------:R-:W-:Y:S01]  /*2090*/  UIADD3 UR49, UPT, UPT, UR40, -0x1, URZ ;  /* 0xffffffff28317890 */ /* 0x000fe2000fffe0ff */
[----:B------:R-:W-:Y:S01]  /*20a0*/  UMOV UR42, 0x0 ;  /* 0x00000000002a7882 */ /* 0x000fe20000000000 */
[----:B------:R-:W-:Y:S01]  /*20b0*/  UMOV UR43, 0x10000000 ;  /* 0x10000000002b7882 */ /* 0x000fe20000000000 */
[----:B------:R-:W-:Y:S01]  /*20c0*/  UMOV UR10, UR26 ;  /* 0x0000001a000a7c82 */ /* 0x000fe20008000000 */
[----:B------:R-:W-:Y:S01]  /*20d0*/  UMOV UR12, UR28 ;  /* 0x0000001c000c7c82 */ /* 0x000fe20008000000 */
[----:B------:R-:W-:Y:S01]  /*20e0*/  USEL UR28, UR39, URZ, UP2 ;  /* 0x000000ff271c7287 */ /* 0x000fe20009000000 */
[----:B------:R-:W-:Y:S03]  /*20f0*/  UMOV UR13, UR29 ;  /* 0x0000001d000d7c82 */ /* 0x000fe60008000000 */
[----:B------:R-:W-:Y:S02]  /*2100*/  @UP0 UIADD3 UR41, UPT, UPT, UR30, URZ, URZ ;  /* 0x000000ff1e290290 */ /* 0x000fe4000fffe0ff */
[----:B------:R-:W-:Y:S01]  /*2110*/  USEL UR29, UR38, URZ, UP0 ;  /* 0x000000ff261d7287 */ /* 0x000fe20008000000 */
[----:B------:R-:W-:Y:S01]  /*2120*/  UMOV UR9, UR17 ;  /* 0x0000001100097c82 */ /* 0x000fe20008000000 */
[----:B------:R-:W-:Y:S01]  /*2130*/  UMOV UR11, UR18 ;  /* 0x00000012000b7c82 */ /* 0x000fe20008000000 */
[----:B------:R-:W-:Y:S01]  /*2140*/  UISETP.GT.U32.AND UP0, UPT, UR40, 0x1, UPT ;  /* 0x000000012800788c */ /* 0x000fe2000bf04070 */
[----:B------:R1:W-:Y:S01]  /*2150*/  UTMALDG.4D [UR8], [UR44], desc[UR42] ;  /* 0x00002a082c0075b4 */ /* 0x0003e20008019000 */
[----:B------:R-:W-:Y:S01]  /*2160*/  UMOV UR38, UR32 ;  /* 0x0000002000267c82 */ /* 0x000fe20008000000 */
[----:B------:R-:W-:Y:S01]  /*2170*/  UMOV UR40, UR49 ;  /* 0x0000003100287c82 */ /* 0x000fe20008000000 */
[----:B------:R-:W-:Y:S05]  /*2180*/  UMOV UR30, UR41 ;  /* 0x00000029001e7c82 */ /* 0x000fea0008000000 */
[----:B-1----:R-:W-:Y:S05]  /*2190*/  BRA.U UP0, `(.L_x_29) ;  /* 0xfffffffd001c7547 */ /* 0x002fea000b83ffff */
.L_x_24:
[----:B------:R-:W-:Y:S01]  /*21a0*/  SHF.L.U32 R3, R12, 0x1f, RZ ;  /* 0x0000001f0c037819 */ /* 0x000fe200000006ff */
[----:B------:R-:W-:-:S03]  /*21b0*/  NOP ;  /* 0x0000000000007918 */ /* 0x000fc60000000000 */
[----:B------:R-:W4:Y:S02]  /*21c0*/  SYNCS.PHASECHK.TRANS64.TRYWAIT P0, [UR22+0xf0], R3 ;  /* 0x0000f003ff0075a7 */ /* 0x000f240008001116 */
[----:B----4-:R-:W-:Y:S05]  /*21d0*/  @!P0 BRA `(.L_x_30) ;  /* 0x0000006800248947 */ /* 0x010fea0003800000 */
.L_x_110:
[----:B------:R-:W4:Y:S01]  /*21e0*/  LDS.128 R4, [UR22+0x130] ;  /* 0x00013016ff047984 */ /* 0x000f220008000c00 */
[----:B------:R-:W-:Y:S01]  /*21f0*/  UIADD3 UR4, UPT, UPT, UR22, 0xf8, URZ ;  /* 0x000000f816047890 */ /* 0x000fe2000fffe0ff */
[----:B------:R-:W-:Y:S01]  /*2200*/  ISETP.GE.AND P0, PT, R72, 0x1, PT ;  /* 0x000000014800780c */ /* 0x000fe20003f06270 */
[----:B------:R-:W-:Y:S01]  /*2210*/  @!PT LDS RZ, [RZ] ;  /* 0x00000000fffff984 */ /* 0x000fe20000000800 */
[----:B------:R-:W-:Y:S01]  /*2220*/  @!PT LDS RZ, [RZ] ;  /* 0x00000000fffff984 */ /* 0x000fe20000000800 */
[----:B------:R-:W-:Y:S01]  /*2230*/  @!PT LDS RZ, [RZ] ;  /* 0x00000000fffff984 */ /* 0x000fe20000000800 */
[----:B------:R-:W-:Y:S01]  /*2240*/  @!PT LDS RZ, [RZ] ;  /* 0x00000000fffff984 */ /* 0x000fe20000000800 */
[----:B------:R1:W-:Y:S06]  /*2250*/  MEMBAR.ALL.CTA ;  /* 0x0000000000007992 */ /* 0x0003ec0000008000 */
[----:B-1----:R-:W1:Y:S01]  /*2260*/  FENCE.VIEW.ASYNC.S ;  /* 0x00000000000073c6 */ /* 0x002e620000000000 */
[----:B------:R-:W-:-:S09]  /*2270*/  UPRMT UR4, URZ, 0x654, UR4 ;  /* 0x00000654ff047896 */ /* 0x000fd20008000004 */
[----:B-1----:R-:W-:Y:S01]  /*2280*/  SYNCS.ARRIVE.TRANS64.RED.A1T0 RZ, [UR4], RZ ;  /* 0x000000ffffff79a7 */ /* 0x002fe20008100404 */
[----:B----4-:R-:W-:-:S13]  /*2290*/  LOP3.LUT P3, RZ, R6, 0x1, RZ, 0xc0, !PT ;  /* 0x0000000106ff7812 */ /* 0x010fda000786c0ff */
[----:B------:R-:W-:Y:S02]  /*22a0*/  @P3 MOV R13, R4 ;  /* 0x00000004000d3202 */ /* 0x000fe40000000f00 */
[----:B------:R-:W-:Y:S01]  /*22b0*/  @P3 LOP3.LUT R10, R5, 0xffff, RZ, 0xc0, !PT ;  /* 0x0000ffff050a3812 */ /* 0x000fe200078ec0ff */
[----:B------:R-:W-:Y:S06]  /*22c0*/  @!P0 BRA `(.L_x_31) ;  /* 0x0000000000b88947 */ /* 0x000fec0003800000 */
[----:B------:R-:W1:Y:S01]  /*22d0*/  LDC.64 R4, c[0x0][0xb18] ;  /* 0x0002c600ff047b82 */ /* 0x000e620000000a00 */
[----:B--2---:R-:W-:-:S07]  /*22e0*/  ISETP.NE.AND P2, PT, R72, 0x1, PT ;  /* 0x000000014800780c */ /* 0x004fce0003f45270 */
[----:B------:R-:W2:Y:S08]  /*22f0*/  LDC.64 R6, c[0x0][0xb10] ;  /* 0x0002c400ff067b82 */ /* 0x000eb00000000a00 */
[----:B------:R-:W4:Y:S08]  /*2300*/  LDC R8, c[0x0][0xb20] ;  /* 0x0002c800ff087b82 */ /* 0x000f300000000800 */
[----:B------:R-:W3:Y:S01]  /*2310*/  LDC R14, c[0x0][0xb0c] ;  /* 0x0002c300ff0e7b82 */ /* 0x000ee20000000800 */
[----:B-1----:R-:W-:Y:S01]  /*2320*/  IMAD.HI.U32 R9, R0, R5, RZ ;  /* 0x0000000500097227 */ /* 0x002fe200078e00ff */
[----:B------:R-:W-:-:S03]  /*2330*/  ISETP.NE.AND P0, PT, R4, 0x1, PT ;  /* 0x000000010400780c */ /* 0x000fc60003f05270 */
[----:B------:R-:W-:-:S03]  /*2340*/  IMAD.HI.U32 R5, R10, R5, RZ ;  /* 0x000000050a057227 */ /* 0x000fc600078e00ff */
[----:B------:R-:W1:Y:S01]  /*2350*/  LDC.64 R2, c[0x0][0xb28] ;  /* 0x0002ca00ff027b82 */ /* 0x000e620000000a00 */
[----:B--2---:R-:W-:-:S04]  /*2360*/  IMAD.HI.U32 R16, R11, R6, RZ ;  /* 0x000000060b107227 */ /* 0x004fc800078e00ff */
[----:B------:R-:W-:Y:S01]  /*2370*/  IMAD.HI.U32 R18, R13, R6, RZ ;  /* 0x000000060d127227 */ /* 0x000fe200078e00ff */
[----:B------:R-:W-:Y:S02]  /*2380*/  SHF.R.U32.HI R16, RZ, R7, R16 ;  /* 0x00000007ff107219 */ /* 0x000fe40000011610 */
[-C--:B----4-:R-:W-:Y:S02]  /*2390*/  SHF.R.U32.HI R9, RZ, R8.reuse, R9 ;  /* 0x00000008ff097219 */ /* 0x090fe40000011609 */
[----:B------:R-:W-:Y:S02]  /*23a0*/  SHF.R.U32.HI R5, RZ, R8, R5 ;  /* 0x00000008ff057219 */ /* 0x000fe40000011605 */
[----:B------:R-:W-:Y:S02]  /*23b0*/  SEL R9, R0, R9, !P0 ;  /* 0x0000000900097207 */ /* 0x000fe40004000000 */
[----:B------:R-:W-:Y:S02]  /*23c0*/  SHF.R.U32.HI R18, RZ, R7, R18 ;  /* 0x00000007ff127219 */ /* 0x000fe40000011612 */
[----:B---3--:R-:W-:-:S02]  /*23d0*/  ISETP.NE.AND P1, PT, R14, 0x1, PT ;  /* 0x000000010e00780c */ /* 0x008fc40003f25270 */
[----:B------:R-:W-:Y:S02]  /*23e0*/  SEL R5, R10, R5, !P0 ;  /* 0x000000050a057207 */ /* 0x000fe40004000000 */
[----:B------:R-:W-:Y:S02]  /*23f0*/  SEL R15, R11, R16, !P1 ;  /* 0x000000100b0f7207 */ /* 0x000fe40004800000 */
[----:B------:R-:W-:Y:S01]  /*2400*/  SEL R7, R13, R18, !P1 ;  /* 0x000000120d077207 */ /* 0x000fe20004800000 */
[----:B-1----:R-:W-:-:S04]  /*2410*/  IMAD.HI.U32 R16, R9, R2, RZ ;  /* 0x0000000209107227 */ /* 0x002fc800078e00ff */
[----:B------:R-:W-:Y:S01]  /*2420*/  IMAD.HI.U32 R6, R15, R2, RZ ;  /* 0x000000020f067227 */ /* 0x000fe200078e00ff */
[----:B------:R-:W-:-:S04]  /*2430*/  @P2 SHF.R.U32.HI R9, RZ, R3, R16 ;  /* 0x00000003ff092219 */ /* 0x000fc80000011610 */
[----:B------:R-:W-:Y:S01]  /*2440*/  @P2 SHF.R.U32.HI R15, RZ, R3, R6 ;  /* 0x00000003ff0f2219 */ /* 0x000fe20000011606 */
[----:B------:R-:W-:-:S04]  /*2450*/  IMAD R9, R72, R9, RZ ;  /* 0x0000000948097224 */ /* 0x000fc800078e02ff */
[----:B------:R-:W-:Y:S01]  /*2460*/  IMAD R6, R72, R15, RZ ;  /* 0x0000000f48067224 */ /* 0x000fe200078e02ff */
[C---:B------:R-:W-:Y:S02]  /*2470*/  ISETP.GE.AND P0, PT, R5.reuse, R9, PT ;  /* 0x000000090500720c */ /* 0x040fe40003f06270 */
[----:B------:R-:W-:Y:S02]  /*2480*/  IADD3 R9, PT, PT, -R5, RZ, RZ ;  /* 0x000000ff05097210 */ /* 0x000fe40007ffe1ff */
[----:B------:R-:W-:Y:S01]  /*2490*/  ISETP.GE.OR P0, PT, R7, R6, P0 ;  /* 0x000000060700720c */ /* 0x000fe20000706670 */
[----:B------:R-:W-:-:S04]  /*24a0*/  IMAD.HI.U32 R6, R5, R2, RZ ;  /* 0x0000000205067227 */ /* 0x000fc800078e00ff */
[----:B------:R-:W-:Y:S01]  /*24b0*/  IMAD R9, R4, R9, R10 ;  /* 0x0000000904097224 */ /* 0x000fe200078e020a */
[----:B------:R-:W-:-:S04]  /*24c0*/  SHF.R.U32.HI R6, RZ, R3, R6 ;  /* 0x00000003ff067219 */ /* 0x000fc80000011606 */
[----:B------:R-:W-:-:S03]  /*24d0*/  SEL R6, R5, R6, !P2 ;  /* 0x0000000605067207 */ /* 0x000fc60005000000 */
[----:B------:R-:W-:-:S04]  /*24e0*/  @!P0 IMAD.HI.U32 R8, R7, R2, RZ ;  /* 0x0000000207088227 */ /* 0x000fc800078e00ff */
[----:B------:R-:W-:Y:S01]  /*24f0*/  IMAD.MOV R2, RZ, RZ, -R6 ;  /* 0x000000ffff027224 */ /* 0x000fe200078e0a06 */
[----:B------:R-:W-:-:S03]  /*2500*/  @!P0 SHF.R.U32.HI R8, RZ, R3, R8 ;  /* 0x00000003ff088219 */ /* 0x000fc60000011608 */
[----:B------:R-:W-:Y:S01]  /*2510*/  IMAD R2, R72, R2, R5 ;  /* 0x0000000248027224 */ /* 0x000fe200078e0205 */
        /* <DEDUP_REMOVED lines=9> */
.L_x_31:
[----:B------:R-:W1:Y:S02]  /*25b0*/  LDCU UR4, c[0x0][0xb30] ;  /* 0x00016600ff0477ac */ /* 0x000e640008000800 */
[----:B-1----:R-:W-:-:S09]  /*25c0*/  UISETP.NE.AND UP0, UPT, UR4, 0x1, UPT ;  /* 0x000000010400788c */ /* 0x002fd2000bf05270 */
[----:B------:R-:W-:Y:S05]  /*25d0*/  BRA.U UP0, `(.L_x_32) ;  /* 0x0000000100407547 */ /* 0x000fea000b800000 */
[----:B------:R-:W1:Y:S08]  /*25e0*/  LDC.64 R4, c[0x0][0xb10] ;  /* 0x0002c400ff047b82 */ /* 0x000e700000000a00 */
[----:B------:R-:W4:Y:S08]  /*25f0*/  LDC.64 R2, c[0x0][0xb18] ;  /* 0x0002c600ff027b82 */ /* 0x000f300000000a00 */
[----:B------:R-:W2:Y:S08]  /*2600*/  LDC R6, c[0x0][0xb20] ;  /* 0x0002c800ff067b82 */ /* 0x000eb00000000800 */
[----:B------:R-:W3:Y:S01]  /*2610*/  LDC R8, c[0x0][0xb0c] ;  /* 0x0002c300ff087b82 */ /* 0x000ee20000000800 */
[----:B-1----:R-:W-:-:S05]  /*2620*/  IMAD.HI.U32 R4, R13, R4, RZ ;  /* 0x000000040d047227 */ /* 0x002fca00078e00ff */
[----:B------:R-:W-:Y:S01]  /*2630*/  SHF.R.U32.HI R4, RZ, R5, R4 ;  /* 0x00000005ff047219 */ /* 0x000fe20000011604 */
[----:B----4-:R-:W-:Y:S01]  /*2640*/  IMAD.HI.U32 R3, R10, R3, RZ ;  /* 0x000000030a037227 */ /* 0x010fe200078e00ff */
[----:B------:R-:W-:-:S04]  /*2650*/  ISETP.NE.AND P0, PT, R2, 0x1, PT ;  /* 0x000000010200780c */ /* 0x000fc80003f05270 */
[----:B--2---:R-:W-:-:S04]  /*2660*/  SHF.R.U32.HI R3, RZ, R6, R3 ;  /* 0x00000006ff037219 */ /* 0x004fc80000011603 */
[----:B------:R-:W-:Y:S02]  /*2670*/  SEL R3, R10, R3, !P0 ;  /* 0x000000030a037207 */ /* 0x000fe40004000000 */
[----:B---3--:R-:W-:-:S04]  /*2680*/  ISETP.NE.AND P1, PT, R8, 0x1, PT ;  /* 0x000000010800780c */ /* 0x008fc80003f25270 */
[----:B------:R-:W-:-:S05]  /*2690*/  SEL R4, R13, R4, !P1 ;  /* 0x000000040d047207 */ /* 0x000fca0004800000 */
[----:B------:R-:W-:Y:S02]  /*26a0*/  IMAD.IADD R5, R3, 0x1, -R4 ;  /* 0x0000000103057824 */ /* 0x000fe400078e0a04 */
[----:B------:R-:W-:Y:S02]  /*26b0*/  IMAD.IADD R3, R4, 0x1, -R3 ;  /* 0x0000000104037824 */ /* 0x000fe400078e0a03 */
[----:B------:R-:W-:Y:S02]  /*26c0*/  IMAD R13, R5, R8, R13 ;  /* 0x00000008050d7224 */ /* 0x000fe400078e020d */
[----:B------:R-:W-:-:S07]  /*26d0*/  IMAD R10, R3, R2, R10 ;  /* 0x00000002030a7224 */ /* 0x000fce00078e020a */
.L_x_32:
[----:B------:R-:W-:Y:S01]  /*26e0*/  UMOV UR20, UR31 ;  /* 0x0000001f00147c82 */ /* 0x000fe20008000000 */
[----:B------:R-:W-:Y:S01]  /*26f0*/  PLOP3.LUT P0, PT, PT, PT, PT, 0x80, 0x8 ;  /* 0x000000000008781c */ /* 0x000fe20003f0f070 */
[----:B------:R-:W-:Y:S01]  /*2700*/  IMAD.IADD R19, R13, 0x1, R176 ;  /* 0x000000010d137824 */ /* 0x000fe200078e02b0 */
[----:B------:R-:W-:Y:S01]  /*2710*/  LOP3.LUT R12, R12, 0x1, RZ, 0x3c, !PT ;  /* 0x000000010c0c7812 */ /* 0x000fe200078e3cff */
[----:B------:R-:W-:Y:S01]  /*2720*/  IMAD.IADD R16, R10, 0x1, R145 ;  /* 0x000000010a107824 */ /* 0x000fe200078e0291 */
[----:B------:R-:W-:Y:S09]  /*2730*/  @P3 BRA `(.L_x_33) ;  /* 0xffffffec00683947 */ /* 0x000ff2000383ffff */
[----:B------:R-:W-:Y:S01]  /*2740*/  UIADD3 UR22, UPT, UPT, UR22, 0x60, URZ ;  /* 0x0000006016167890 */ /* 0x000fe2000fffe0ff */
[----:B------:R-:W-:-:S03]  /*2750*/  MOV R3, UR33 ;  /* 0x0000002100037c02 */ /* 0x000fc60008000f00 */
[----:B------:R-:W-:Y:S01]  /*2760*/  ULEA UR4, UR32, UR22, 0x3 ;  /* 0x0000001620047291 */ /* 0x000fe2000f8e18ff */
[----:B------:R-:W-:-:S08]  /*2770*/  SHF.L.U32 R3, R3, 0x1f, RZ ;  /* 0x0000001f03037819 */ /* 0x000fd000000006ff */
[----:B------:R-:W1:Y:S02]  /*2780*/  SYNCS.PHASECHK.TRANS64.TRYWAIT P0, [UR4], R3 ;  /* 0x00000003ff0075a7 */ /* 0x000e640008001104 */
[----:B-1----:R-:W-:Y:S05]  /*2790*/  @!P0 BRA `(.L_x_34) ;  /* 0x0000006000cc8947 */ /* 0x002fea0003800000 */
.L_x_112:
[----:B------:R-:W-:-:S04]  /*27a0*/  UIADD3 UR6, UPT, UPT, UR32, 0x1, URZ ;  /* 0x0000000120067890 */ /* 0x000fc8000fffe0ff */
[----:B------:R-:W-:-:S04]  /*27b0*/  UISETP.NE.AND UP0, UPT, UR6, 0xc, UPT ;  /* 0x0000000c0600788c */ /* 0x000fc8000bf05270 */
[----:B------:R-:W-:Y:S02]  /*27c0*/  USEL UR5, URZ, 0x1, UP0 ;  /* 0x00000001ff057887 */ /* 0x000fe40008000000 */
[----:B------:R-:W-:Y:S02]  /*27d0*/  USEL UR6, UR6, URZ, UP0 ;  /* 0x000000ff06067287 */ /* 0x000fe40008000000 */
[----:B------:R-:W-:Y:S02]  /*27e0*/  ULOP3.LUT UR5, UR33, UR5, URZ, 0x3c, !UPT ;  /* 0x0000000521057292 */ /* 0x000fe4000f8e3cff */
[----:B------:R-:W-:-:S04]  /*27f0*/  ULEA UR4, UR6, UR22, 0x3 ;  /* 0x0000001606047291 */ /* 0x000fc8000f8e18ff */
[----:B-1----:R-:W-:-:S04]  /*2800*/  MOV R3, UR5 ;  /* 0x0000000500037c02 */ /* 0x002fc80008000f00 */
[----:B------:R-:W-:-:S04]  /*2810*/  SHF.L.U32 R3, R3, 0x1f, RZ ;  /* 0x0000001f03037819 */ /* 0x000fc800000006ff */
[----:B------:R-:W1:Y:S02]  /*2820*/  SYNCS.PHASECHK.TRANS64.TRYWAIT P0, [UR4], R3 ;  /* 0x00000003ff0075a7 */ /* 0x000e640008001104 */
[----:B-1----:R-:W-:Y:S05]  /*2830*/  @!P0 BRA `(.L_x_35) ;  /* 0x0000006000bc8947 */ /* 0x002fea0003800000 */
.L_x_114:
        /* <DEDUP_REMOVED lines=10> */
.L_x_116:
        /* <DEDUP_REMOVED lines=10> */
.L_x_118:
        /* <DEDUP_REMOVED lines=10> */
.L_x_120:
        /* <DEDUP_REMOVED lines=10> */
.L_x_122:
        /* <DEDUP_REMOVED lines=10> */
.L_x_124:
        /* <DEDUP_REMOVED lines=10> */
.L_x_126:
        /* <DEDUP_REMOVED lines=10> */
.L_x_128:
        /* <DEDUP_REMOVED lines=10> */
.L_x_130:
        /* <DEDUP_REMOVED lines=10> */
.L_x_132:
[----:B------:R-:W-:-:S04]  /*2de0*/  UIADD3 UR6, UPT, UPT, UR6, 0x1, URZ ;  /* 0x0000000106067890 */ /* 0x000fc8000fffe0ff */
[----:B------:R-:W-:-:S04]  /*2df0*/  UISETP.NE.AND UP0, UPT, UR6, 0xc, UPT ;  /* 0x0000000c0600788c */ /* 0x000fc8000bf05270 */
[----:B------:R-:W-:Y:S02]  /*2e00*/  USEL UR4, URZ, 0x1, UP0 ;  /* 0x00000001ff047887 */ /* 0x000fe40008000000 */
[----:B------:R-:W-:Y:S02]  /*2e10*/  USEL UR6, UR6, URZ, UP0 ;  /* 0x000000ff06067287 */ /* 0x000fe40008000000 */
[----:B------:R-:W-:Y:S02]  /*2e20*/  ULOP3.LUT UR4, UR5, UR4, URZ, 0x3c, !UPT ;  /* 0x0000000405047292 */ /* 0x000fe4000f8e3cff */
[----:B------:R-:W-:-:S04]  /*2e30*/  ULEA UR6, UR6, UR22, 0x3 ;  /* 0x0000001606067291 */ /* 0x000fc8000f8e18ff */
[----:B------:R-:W-:Y:S02]  /*2e40*/  IMAD.U32 R2, RZ, RZ, UR4 ;  /* 0x00000004ff027e24 */ /* 0x000fe4000f8e00ff */
[----:B-1----:R-:W-:-:S03]  /*2e50*/  MOV R0, UR6 ;  /* 0x0000000600007c02 */ /* 0x002fc60008000f00 */
[----:B------:R-:W-:-:S07]  /*2e60*/  SHF.L.U32 R3, R2, 0x1f, RZ ;  /* 0x0000001f02037819 */ /* 0x000fce00000006ff */
.L_x_45:
[----:B-1----:R1:W4:Y:S02]  /*2e70*/  SYNCS.PHASECHK.TRANS64.TRYWAIT P0, [R0+URZ], R3 ;  /* 0x00000003000075a7 */ /* 0x00232400080011ff */
[----:B----4-:R-:W-:Y:S05]  /*2e80*/  @!P0 NANOSLEEP.SYNCS 0x989680 ;  /* 0x009896800000895d */ /* 0x010fea0003900000 */
[----:B------:R-:W4:Y:S02]  /*2e90*/  @!P0 SYNCS.PHASECHK.TRANS64 P0, [R0+URZ], R3 ;  /* 0x00000003000085a7 */ /* 0x000f2400080010ff */
[----:B----4-:R-:W-:Y:S05]  /*2ea0*/  @P0 EXIT ;  /* 0x000000000000094d */ /* 0x010fea0003800000 */
[----:B------:R-:W-:Y:S05]  /*2eb0*/  BRA `(.L_x_45) ;  /* 0xfffffffc00ec7947 */ /* 0x000fea000383ffff */
.L_x_17:
[----:B------:R-:W-:-:S04]  /*2ec0*/  UISETP.NE.AND UP1, UPT, UR45, URZ, UPT ;  /* 0x000000ff2d00728c */ /* 0x000fc8000bf25270 */
[----:B------:R-:W-:-:S09]  /*2ed0*/  UISETP.NE.OR UP1, UPT, UR8, 0x1, UP1 ;  /* 0x000000010800788c */ /* 0x000fd20008f25670 */
[----:B------:R-:W-:Y:S05]  /*2ee0*/  BRA.U UP1, `(.L_x_46) ;  /* 0x0000000101b07547 */ /* 0x000fea000b800000 */
[----:B------:R-:W-:Y:S01]  /*2ef0*/  UMOV UR4, 0x400 ;  /* 0x0000040000047882 */ /* 0x000fe20000000000 */
[----:B------:R-:W-:Y:S01]  /*2f00*/  HFMA2 R3, -RZ, RZ, 0, 5.9604644775390625e-08 ;  /* 0x00000001ff037431 */ /* 0x000fe200000001ff */
[----:B------:R-:W-:Y:S01]  /*2f10*/  ULEA UR45, UR45, UR4, 0x18 ;  /* 0x000000042d2d7291 */ /* 0x000fe2000f8ec0ff */
[----:B------:R-:W-:Y:S01]  /*2f20*/  ISETP.NE.AND P0, PT, R2, RZ, PT ;  /* 0x000000ff0200720c */ /* 0x000fe20003f05270 */
[----:B------:R-:W-:Y:S02]  /*2f30*/  IMAD.MOV.U32 R8, RZ, RZ, RZ ;  /* 0x000000ffff087224 */ /* 0x000fe400078e00ff */
[----:B------:R-:W-:Y:S02]  /*2f40*/  UIADD3 UR6, UPT, UPT, UR45, 0xf8, URZ ;  /* 0x000000f82d067890 */ /* 0x000fe4000fffe0ff */
[----:B------:R-:W-:Y:S02]  /*2f50*/  UIADD3 UR7, UPT, UPT, UR45, 0xf0, URZ ;  /* 0x000000f02d077890 */ /* 0x000fe4000fffe0ff */
[----:B------:R-:W-:-:S12]  /*2f60*/  UPRMT UR6, URZ, 0x654, UR6 ;  /* 0x00000654ff067896 */ /* 0x000fd80008000006 */
.L_x_49:
[----:B------:R-:W-:Y:S01]  /*2f70*/  SHF.L.U32 R7, R3, 0x1f, RZ ;  /* 0x0000001f03077819 */ /* 0x000fe200000006ff */
[----:B------:R-:W-:Y:S02]  /*2f80*/  IMAD.U32 R9, RZ, RZ, UR7 ;  /* 0x00000007ff097e24 */ /* 0x000fe4000f8e00ff */
[----:B------:R-:W-:Y:S01]  /*2f90*/  @!P0 IMAD.MOV.U32 R5, RZ, RZ, 0x10 ;  /* 0x00000010ff058424 */ /* 0x000fe200078e00ff */
[----:B------:R-:W1:Y:S02]  /*2fa0*/  SYNCS.PHASECHK.TRANS64.TRYWAIT P1, [UR45+0xf8], R7 ;  /* 0x0000f807ff0075a7 */ /* 0x000e64000802112d */
[----:B------:R-:W-:-:S04]  /*2fb0*/  PRMT R9, R2, 0x654, R9 ;  /* 0x0000065402097816 */ /* 0x000fc80000000009 */
[----:B------:R-:W-:Y:S01]  /*2fc0*/  SEL R0, R9, R0, !P0 ;  /* 0x0000000009007207 */ /* 0x000fe20004000000 */
[----:B-1----:R-:W-:Y:S06]  /*2fd0*/  @!P1 BRA `(.L_x_47) ;  /* 0x0000005c00c49947 */ /* 0x002fec0003800000 */
.L_x_134:
[----:B------:R-:W-:Y:S01]  /*2fe0*/  UIADD3 UR4, UPT, UPT, UR45, 0x130, URZ ;  /* 0x000001302d047890 */ /* 0x000fe2000fffe0ff */
[----:B------:R2:W-:Y:S01]  /*2ff0*/  @!P0 SYNCS.ARRIVE.TRANS64.RED RZ, [R0+URZ], R5 ;  /* 0x0000000500ff89a7 */ /* 0x0005e200080004ff */
[----:B------:R-:W-:Y:S01]  /*3000*/  UIADD3 UR5, UPT, UPT, UR45, 0xf0, URZ ;  /* 0x000000f02d057890 */ /* 0x000fe2000fffe0ff */
[----:B------:R-:W-:-:S08]  /*3010*/  LOP3.LUT R3, R3, 0x1, RZ, 0x3c, !PT ;  /* 0x0000000103037812 */ /* 0x000fd000078e3cff */
[----:B------:R-:W-:Y:S06]  /*3020*/  UGETNEXTWORKID.BROADCAST [UR4], [UR5] ;  /* 0x00000000040073ca */ /* 0x000fec0008000100 */
[----:B--2---:R-:W-:-:S04]  /*3030*/  SHF.L.U32 R5, R8, 0x1f, RZ ;  /* 0x0000001f08057819 */ /* 0x004fc800000006ff */
[----:B------:R-:W2:Y:S02]  /*3040*/  SYNCS.PHASECHK.TRANS64.TRYWAIT P1, [UR45+0xf0], R5 ;  /* 0x0000f005ff0075a7 */ /* 0x000ea4000802112d */
[----:B--2---:R-:W-:Y:S05]  /*3050*/  @!P1 BRA `(.L_x_48) ;  /* 0x0000005c00bc9947 */ /* 0x004fea0003800000 */
.L_x_136:
[----:B-1----:R-:W1:Y:S01]  /*3060*/  LDS.128 R4, [UR45+0x130] ;  /* 0x0001302dff047984 */ /* 0x002e620008000c00 */
[----:B------:R-:W-:Y:S01]  /*3070*/  LOP3.LUT R8, R8, 0x1, RZ, 0x3c, !PT ;  /* 0x0000000108087812 */ /* 0x000fe200078e3cff */
[----:B------:R-:W-:Y:S01]  /*3080*/  @!PT LDS RZ, [RZ] ;  /* 0x00000000fffff984 */ /* 0x000fe20000000800 */
[----:B------:R-:W-:Y:S01]  /*3090*/  @!PT LDS RZ, [RZ] ;  /* 0x00000000fffff984 */ /* 0x000fe20000000800 */
[----:B------:R-:W-:Y:S01]  /*30a0*/  @!PT LDS RZ, [RZ] ;  /* 0x00000000fffff984 */ /* 0x000fe20000000800 */
[----:B------:R-:W-:Y:S01]  /*30b0*/  @!PT LDS RZ, [RZ] ;  /* 0x00000000fffff984 */ /* 0x000fe20000000800 */
[----:B------:R2:W-:Y:S06]  /*30c0*/  MEMBAR.ALL.CTA ;  /* 0x0000000000007992 */ /* 0x0005ec0000008000 */
[----:B--2---:R-:W2:Y:S02]  /*30d0*/  FENCE.VIEW.ASYNC.S ;  /* 0x00000000000073c6 */ /* 0x004ea40000000000 */
[----:B--2---:R-:W-:Y:S01]  /*30e0*/  SYNCS.ARRIVE.TRANS64.RED.A1T0 RZ, [UR6], RZ ;  /* 0x000000ffffff79a7 */ /* 0x004fe20008100406 */
[----:B-1----:R-:W-:-:S13]  /*30f0*/  LOP3.LUT P1, RZ, R6, 0x1, RZ, 0xc0, !PT ;  /* 0x0000000106ff7812 */ /* 0x002fda000782c0ff */
[----:B------:R-:W-:Y:S05]  /*3100*/  @P1 BRA `(.L_x_49) ;  /* 0xfffffffc00981947 */ /* 0x000fea000383ffff */
[----:B------:R-:W-:-:S04]  /*3110*/  SHF.L.U32 R0, R3, 0x1f, RZ ;  /* 0x0000001f03007819 */ /* 0x000fc800000006ff */
[----:B------:R-:W1:Y:S02]  /*3120*/  SYNCS.PHASECHK.TRANS64 P0, [UR45+0xf8], R0 ;  /* 0x0000f800ff0075a7 */ /* 0x000e64000800102d */
[----:B-1----:R-:W-:Y:S05]  /*3130*/  @P0 EXIT ;  /* 0x000000000000094d */ /* 0x002fea0003800000 */
[----:B------:R-:W-:-:S07]  /*3140*/  MOV R0, UR45 ;  /* 0x0000002d00007c02 */ /* 0x000fce0008000f00 */
.L_x_50:
[----:B-1----:R-:W-:-:S04]  /*3150*/  SHF.L.U32 R5, R3, 0x1f, RZ ;  /* 0x0000001f03057819 */ /* 0x002fc800000006ff */
[----:B------:R1:W2:Y:S03]  /*3160*/  SYNCS.PHASECHK.TRANS64.TRYWAIT P0, [R0+URZ+0xf8], R5 ;  /* 0x0000f805000075a7 */ /* 0x0002a600080011ff */
[----:B--2---:R-:W-:Y:S05]  /*3170*/  @!P0 NANOSLEEP.SYNCS 0x989680 ;  /* 0x009896800000895d */ /* 0x004fea0003900000 */
[----:B------:R-:W2:Y:S02]  /*3180*/  @!P0 SYNCS.PHASECHK.TRANS64 P0, [R0+URZ+0xf8], R5 ;  /* 0x0000f805000085a7 */ /* 0x000ea400080010ff */
[----:B--2---:R-:W-:Y:S05]  /*3190*/  @P0 EXIT ;  /* 0x000000000000094d */ /* 0x004fea0003800000 */
[----:B------:R-:W-:Y:S05]  /*31a0*/  BRA `(.L_x_50) ;  /* 0xfffffffc00e87947 */ /* 0x000fea000383ffff */
.L_x_46:
[----:B------:R-:W-:-:S09]  /*31b0*/  UISETP.NE.AND UP1, UPT, UR8, URZ, UPT ;  /* 0x000000ff0800728c */ /* 0x000fd2000bf25270 */
[----:B------:R-:W-:Y:S05]  /*31c0*/  BRA.U UP1, `(.L_x_51) ;  /* 0x0000000d01387547 */ /* 0x000fea000b800000 */
[----:B------:R-:W-:Y:S01]  /*31d0*/  UMOV UR4, 0x40 ;  /* 0x0000004000047882 */ /* 0x000fe20000000000 */
[----:B------:R-:W-:Y:S01]  /*31e0*/  NOP ;  /* 0x0000000000007918 */ /* 0x000fe20000000000 */
[----:B------:R-:W-:Y:S01]  /*31f0*/  ULEA UR4, UR45, UR4, 0x18 ;  /* 0x000000042d047291 */ /* 0x000fe2000f8ec0ff */
[----:B------:R-:W-:Y:S02]  /*3200*/  UMOV UR5, 0x400 ;  /* 0x0000040000057882 */ /* 0x000fe40000000000 */
[----:B------:R-:W-:-:S06]  /*3210*/  ULEA UR45, UR45, UR5, 0x18 ;  /* 0x000000052d2d7291 */ /* 0x000fcc000f8ec0ff */
[----:B------:R-:W1:Y:S02]  /*3220*/  LDS.U8 R0, [UR4+0x1c] ;  /* 0x00001c04ff007984 */ /* 0x000e640008000000 */
[----:B-1----:R-:W-:-:S13]  /*3230*/  ISETP.NE.AND P0, PT, R0, RZ, PT ;  /* 0x000000ff0000720c */ /* 0x002fda0003f05270 */
[----:B------:R-:W-:Y:S05]  /*3240*/  @P0 BRA `(.L_x_52) ;  /* 0x0000000000580947 */ /* 0x000fea0003800000 */
[----:B------:R-:W-:-:S13]  /*3250*/  ELECT P0, URZ, PT ;  /* 0x0000000000ff782f */ /* 0x000fda0003800000 */
[----:B------:R-:W-:Y:S05]  /*3260*/  @!P0 BRA `(.L_x_53) ;  /* 0x0000000000608947 */ /* 0x000fea0003800000 */
[----:B------:R-:W-:Y:S01]  /*3270*/  UMOV UR5, 0x10 ;  /* 0x0000001000057882 */ /* 0x000fe20000000000 */
[----:B------:R-:W-:Y:S01]  /*3280*/  HFMA2 R0, -RZ, RZ, 0, 5.9604644775390625e-08 ;  /* 0x00000001ff007431 */ /* 0x000fe200000001ff */
[----:B------:R-:W-:-:S03]  /*3290*/  MOV R2, 0xffff ;  /* 0x0000ffff00027802 */ /* 0x000fc60000000f00 */
[----:B------:R-:W-:Y:S04]  /*32a0*/  DEPBAR.LE SB1, 0x36 ;  /* 0x00009d800000791a */ /* 0x000fe80000000000 */
[----:B------:R-:W1:Y:S02]  /*32b0*/  UTCATOMSWS.FIND_AND_SET.ALIGN UP0, UR5, UR5 ;  /* 0x00000005000575e3 */ /* 0x000e640008000800 */
[----:B-1----:R-:W-:Y:S01]  /*32c0*/  MOV R3, UR5 ;  /* 0x0000000500037c02 */ /* 0x002fe20008000f00 */
[----:B------:R-:W-:Y:S06]  /*32d0*/  BRA.U UP0, `(.L_x_54) ;  /* 0x0000000100187547 */ /* 0x000fec000b800000 */
.L_x_55:
[----:B------:R-:W-:Y:S05]  /*32e0*/  NANOSLEEP 0x64 ;  /* 0x000000640000795d */ /* 0x000fea0003800000 */
[----:B------:R-:W-:-:S05]  /*32f0*/  UMOV UR5, 0x10 ;  /* 0x0000001000057882 */ /* 0x000fca0000000000 */
[----:B------:R-:W-:Y:S04]  /*3300*/  DEPBAR.LE SB1, 0x36 ;  /* 0x00009d800000791a */ /* 0x000fe80000000000 */
[----:B------:R-:W1:Y:S02]  /*3310*/  UTCATOMSWS.FIND_AND_SET.ALIGN UP0, UR5, UR5 ;  /* 0x00000005000575e3 */ /* 0x000e640008000800 */
[----:B-1----:R-:W-:Y:S01]  /*3320*/  MOV R3, UR5 ;  /* 0x0000000500037c02 */ /* 0x002fe20008000f00 */
[----:B------:R-:W-:Y:S05]  /*3330*/  BRA.U !UP0, `(.L_x_55) ;  /* 0xfffffffd08e87547 */ /* 0x000fea000b83ffff */
.L_x_54:
[-C--:B------:R-:W-:Y:S02]  /*3340*/  SHF.L.U32 R2, R2, R3.reuse, RZ ;  /* 0x0000000302027219 */ /* 0x080fe400000006ff */
[----:B------:R-:W-:Y:S01]  /*3350*/  SHF.L.U32 R0, R0, R3, RZ ;  /* 0x0000000300007219 */ /* 0x000fe200000006ff */
[----:B------:R-:W-:Y:S02]  /*3360*/  IMAD.SHL.U32 R3, R3, 0x20, RZ ;  /* 0x0000002003037824 */ /* 0x000fe400078e00ff */
[----:B------:R1:W-:Y:S04]  /*3370*/  ATOMS.OR RZ, [UR4+0x14], R2 ;  /* 0x00001402ffff798c */ /* 0x0003e8000b000004 */
[----:B------:R1:W-:Y:S04]  /*3380*/  ATOMS.OR RZ, [UR4+0x18], R0 ;  /* 0x00001800ffff798c */ /* 0x0003e8000b000004 */
[----:B------:R1:W-:Y:S01]  /*3390*/  STS [UR45+0x140], R3 ;  /* 0x00014003ff007988 */ /* 0x0003e2000800082d */
[----:B------:R-:W-:Y:S05]  /*33a0*/  BRA `(.L_x_53) ;  /* 0x0000000000107947 */ /* 0x000fea0003800000 */
.L_x_52:
[----:B------:R-:W-:Y:S02]  /*33b0*/  MOV R0, 0xffffffff ;  /* 0xffffffff00007802 */ /* 0x000fe40000000f00 */
[----:B------:R-:W-:-:S03]  /*33c0*/  MOV R2, 0x33f0 ;  /* 0x000033f000027802 */ /* 0x000fc60000000f00 */
[----:B------:R1:W-:Y:S04]  /*33d0*/  STS [UR45+0x140], R0 ;  /* 0x00014000ff007988 */ /* 0x0003e8000800082d */
[----:B-1-3-5:R-:W-:Y:S05]  /*33e0*/  CALL.REL.NOINC `($__internal_1_$__cuda_sm10x_tcgen05_guardrail_trap_phase_invalid_during_alloc) ;  /* 0x0000006000407944 */ /* 0x02afea0003c00000 */
.L_x_53:
[----:B------:R-:W-:Y:S05]  /*33f0*/  WARPSYNC.ALL ;  /* 0x0000000000007948 */ /* 0x000fea0003800000 */
[----:B------:R-:W2:Y:S01]  /*3400*/  S2UR UR6, SR_CgaCtaId ;  /* 0x00000000000679c3 */ /* 0x000ea20000008800 */
[----:B------:R-:W-:Y:S01]  /*3410*/  UMOV UR4, 0x400 ;  /* 0x0000040000047882 */ /* 0x000fe20000000000 */
[----:B------:R-:W-:-:S06]  /*3420*/  NOP ;  /* 0x0000000000007918 */ /* 0x000fcc0000000000 */
[----:B------:R-:W-:Y:S06]  /*3430*/  BAR.ARV 0x6, 0xa0 ;  /* 0x0182800000007b1d */ /* 0x000fec0000002000 */
[----:B------:R-:W-:Y:S01]  /*3440*/  IMAD.MOV.U32 R8, RZ, RZ, 0x1 ;  /* 0x00000001ff087424 */ /* 0x000fe200078e00ff */
[----:B------:R-:W-:Y:S01]  /*3450*/  UMOV UR14, URZ ;  /* 0x000000ff000e7c82 */ /* 0x000fe20008000000 */
[----:B------:R-:W-:Y:S01]  /*3460*/  UMOV UR13, URZ ;  /* 0x000000ff000d7c82 */ /* 0x000fe20008000000 */
[----:B------:R-:W-:Y:S01]  /*3470*/  UMOV UR20, 0x0 ;  /* 0x0000000000147882 */ /* 0x000fe20000000000 */
[----:B------:R-:W-:Y:S01]  /*3480*/  UMOV UR21, 0x8210010 ;  /* 0x0821001000157882 */ /* 0x000fe20000000000 */
[----:B------:R-:W-:Y:S01]  /*3490*/  UMOV UR18, 0x0 ;  /* 0x0000000000127882 */ /* 0x000fe20000000000 */
[----:B------:R-:W-:Y:S01]  /*34a0*/  UMOV UR19, 0x8210010 ;  /* 0x0821001000137882 */ /* 0x000fe20000000000 */
[----:B--2---:R-:W-:Y:S01]  /*34b0*/  ULEA UR6, UR6, UR4, 0x18 ;  /* 0x0000000406067291 */ /* 0x004fe2000f8ec0ff */
[----:B------:R-:W2:Y:S03]  /*34c0*/  LDCU.64 UR4, c[0x0][0x388] ;  /* 0x00007100ff0477ac */ /* 0x000ea60008000a00 */
[----:B------:R-:W-:-:S02]  /*34d0*/  UIADD3 UR9, UPT, UPT, UR6, 0x8400, URZ ;  /* 0x0000840006097890 */ /* 0x000fc4000fffe0ff */
[----:B------:R-:W-:-:S03]  /*34e0*/  UIADD3 UR16, UPT, UPT, UR6, 0x20400, URZ ;  /* 0x0002040006107890 */ /* 0x000fc6000fffe0ff */
[----:B------:R-:W1:Y:S01]  /*34f0*/  LDS R9, [UR6+0x140] ;  /* 0x00014006ff097984 */ /* 0x000e620008000800 */
[----:B------:R-:W-:Y:S02]  /*3500*/  USHF.R.U32.HI UR9, URZ, 0x4, UR9 ;  /* 0x00000004ff097899 */ /* 0x000fe40008011609 */
[----:B------:R-:W-:Y:S02]  /*3510*/  USHF.R.U32.HI UR16, URZ, 0x4, UR16 ;  /* 0x00000004ff107899 */ /* 0x000fe40008011610 */
[----:B------:R-:W-:Y:S02]  /*3520*/  ULOP3.LUT UR9, UR9, 0x3fff, URZ, 0xc0, !UPT ;  /* 0x00003fff09097892 */ /* 0x000fe4000f8ec0ff */
[----:B------:R-:W-:Y:S02]  /*3530*/  ULOP3.LUT UR16, UR16, 0x3fff, URZ, 0xc0, !UPT ;  /* 0x00003fff10107892 */ /* 0x000fe4000f8ec0ff */
[----:B------:R-:W-:Y:S02]  /*3540*/  ULOP3.LUT UR9, UR9, 0x10000, URZ, 0xfc, !UPT ;  /* 0x0001000009097892 */ /* 0x000fe4000f8efcff */
[----:B--2---:R-:W-:-:S04]  /*3550*/  UIADD3 UR4, UPT, UPT, UR4, 0x3f, URZ ;  /* 0x0000003f04047890 */ /* 0x004fc8000fffe0ff */
[----:B------:R-:W-:-:S04]  /*3560*/  USHF.R.S32.HI UR7, URZ, 0x1f, UR4 ;  /* 0x0000001fff077899 */ /* 0x000fc80008011404 */
[----:B------:R-:W-:-:S03]  /*3570*/  ULEA.HI UR7, UR7, UR4, URZ, 0x6 ;  /* 0x0000000407077291 */ /* 0x000fc6000f8f30ff */
[----:B------:R-:W2:Y:S01]  /*3580*/  LDCU UR4, c[0x0][0x390] ;  /* 0x00007200ff0477ac */ /* 0x000ea20008000800 */
[----:B------:R-:W-:-:S04]  /*3590*/  USHF.R.S32.HI UR7, URZ, 0x6, UR7 ;  /* 0x00000006ff077899 */ /* 0x000fc80008011407 */
[----:B------:R-:W-:Y:S02]  /*35a0*/  UIMAD UR7, UR7, UR5, URZ ;  /* 0x00000005070772a4 */ /* 0x000fe4000f8e02ff */
[----:B------:R-:W-:-:S04]  /*35b0*/  UIADD3 UR5, UPT, UPT, UR6, 0xf8, URZ ;  /* 0x000000f806057890 */ /* 0x000fc8000fffe0ff */
[----:B------:R-:W-:Y:S01]  /*35c0*/  UPRMT UR5, URZ, 0x654, UR5 ;  /* 0x00000654ff057896 */ /* 0x000fe20008000005 */
[C---:B-1----:R-:W-:Y:S01]  /*35d0*/  VIADD R3, R9.reuse, 0x80 ;  /* 0x0000008009037836 */ /* 0x042fe20000000000 */
[----:B------:R-:W-:Y:S01]  /*35e0*/  LOP3.LUT R2, R9, 0xffff, RZ, 0xc0, !PT ;  /* 0x0000ffff09027812 */ /* 0x000fe200078ec0ff */
[----:B--2---:R-:W-:-:S03]  /*35f0*/  UIMAD UR4, UR7, UR4, URZ ;  /* 0x00000004070472a4 */ /* 0x004fc6000f8e02ff */
[----:B------:R-:W-:Y:S01]  /*3600*/  LOP3.LUT R3, R3, 0xffff, RZ, 0xc0, !PT ;  /* 0x0000ffff03037812 */ /* 0x000fe200078ec0ff */
[----:B------:R-:W-:Y:S02]  /*3610*/  UIADD3 UR15, UPT, UPT, UR4, -0x1, URZ ;  /* 0xffffffff040f7890 */ /* 0x000fe4000fffe0ff */
[----:B------:R-:W-:Y:S02]  /*3620*/  UISETP.GE.AND UP2, UPT, UR4, 0x1, UPT ;  /* 0x000000010400788c */ /* 0x000fe4000bf46270 */
[----:B------:R1:W-:Y:S02]  /*3630*/  STL.64 [R1], R2 ;  /* 0x0000000201007387 */ /* 0x0003e40000100a00 */
[----:B-1----:R-:W-:-:S07]  /*3640*/  CS2R R2, SRZ ;  /* 0x0000000000027805 */ /* 0x002fce000001ff00 */
.L_x_62:
[----:B-1----:R-:W-:-:S04]  /*3650*/  SHF.L.U32 R5, R3, 0x1f, RZ ;  /* 0x0000001f03057819 */ /* 0x002fc800000006ff */
[----:B------:R-:W1:Y:S02]  /*3660*/  SYNCS.PHASECHK.TRANS64.TRYWAIT P0, [UR6+0xf0], R5 ;  /* 0x0000f005ff0075a7 */ /* 0x000e640008001106 */
[----:B-12---:R-:W-:Y:S05]  /*3670*/  @!P0 BRA `(.L_x_56) ;  /* 0x00000058004c8947 */ /* 0x006fea0003800000 */
.L_x_138:
[----:B-1----:R-:W1:Y:S01]  /*3680*/  LDS.128 R4, [UR6+0x130] ;  /* 0x00013006ff047984 */ /* 0x002e620008000c00 */
[----:B------:R-:W-:Y:S01]  /*3690*/  ULEA UR8, UR14, UR6, 0x3 ;  /* 0x000000060e087291 */ /* 0x000fe2000f8e18ff */
[----:B------:R-:W-:Y:S01]  /*36a0*/  SHF.L.U32 R0, R8, 0x1f, RZ ;  /* 0x0000001f08007819 */ /* 0x000fe200000006ff */
[----:B------:R-:W-:Y:S01]  /*36b0*/  @!PT LDS RZ, [RZ] ;  /* 0x00000000fffff984 */ /* 0x000fe20000000800 */
[----:B------:R-:W-:Y:S01]  /*36c0*/  @!PT LDS RZ, [RZ] ;  /* 0x00000000fffff984 */ /* 0x000fe20000000800 */
[----:B------:R-:W-:Y:S01]  /*36d0*/  @!PT LDS RZ, [RZ] ;  /* 0x00000000fffff984 */ /* 0x000fe20000000800 */
[----:B------:R-:W-:Y:S01]  /*36e0*/  @!PT LDS RZ, [RZ] ;  /* 0x00000000fffff984 */ /* 0x000fe20000000800 */
[----:B------:R2:W-:Y:S06]  /*36f0*/  MEMBAR.ALL.CTA ;  /* 0x0000000000007992 */ /* 0x0005ec0000008000 */
[----:B--2---:R-:W2:Y:S02]  /*3700*/  FENCE.VIEW.ASYNC.S ;  /* 0x00000000000073c6 */ /* 0x004ea40000000000 */
[----:B--2---:R-:W-:Y:S01]  /*3710*/  SYNCS.ARRIVE.TRANS64.RED.A1T0 RZ, [UR5], RZ ;  /* 0x000000ffffff79a7 */ /* 0x004fe20008100405 */
[----:B------:R-:W2:Y:S01]  /*3720*/  SYNCS.PHASECHK.TRANS64.TRYWAIT P0, [UR8+0x110], R0 ;  /* 0x00011000ff0075a7 */ /* 0x000ea20008001108 */
[----:B-1----:R-:W-:Y:S01]  /*3730*/  LOP3.LUT P2, RZ, R6, 0x1, RZ, 0xc0, !PT ;  /* 0x0000000106ff7812 */ /* 0x002fe2000784c0ff */
[----:B--2---:R-:W-:-:S12]  /*3740*/  @!P0 BRA `(.L_x_57) ;  /* 0x0000005800308947 */ /* 0x004fd80003800000 */
.L_x_140:
[----:B------:R-:W-:Y:S05]  /*3750*/  BRA.U !UP2, `(.L_x_58) ;  /* 0x000000010ac47547 */ /* 0x000fea000b800000 */
[----:B-1----:R-:W-:Y:S01]  /*3760*/  IMAD.U32 R0, RZ, RZ, UR14 ;  /* 0x0000000eff007e24 */ /* 0x002fe2000f8e00ff */
[----:B------:R-:W-:-:S04]  /*3770*/  ULEA UR4, UR13, UR6, 0x3 ;  /* 0x000000060d047291 */ /* 0x000fc8000f8e18ff */
[----:B------:R-:W-:Y:S02]  /*3780*/  LEA R4, R0, R1, 0x2 ;  /* 0x0000000100047211 */ /* 0x000fe400078e10ff */
[----:B------:R-:W-:-:S04]  /*3790*/  SHF.L.U32 R0, R2, 0x1f, RZ ;  /* 0x0000001f02007819 */ /* 0x000fc800000006ff */
[----:B------:R-:W5:Y:S01]  /*37a0*/  LDL R4, [R4] ;  /* 0x0000000004047983 */ /* 0x000f620000100800 */
[----:B------:R1:W2:Y:S01]  /*37b0*/  SYNCS.PHASECHK.TRANS64.TRYWAIT P1, [UR4], R0 ;  /* 0x00000000ff0075a7 */ /* 0x0002a20008021104 */
[----:B------:R-:W-:Y:S01]  /*37c0*/  UPLOP3.LUT UP3, UPT, UPT, UPT, UPT, 0x40, 0x4 ;  /* 0x000000000004789c */ /* 0x000fe20003f6e870 */
[----:B------:R-:W-:Y:S01]  /*37d0*/  UMOV UR12, UR15 ;  /* 0x0000000f000c7c82 */ /* 0x000fe20008000000 */
[----:B------:R-:W-:-:S09]  /*37e0*/  UMOV UR11, UR13 ;  /* 0x0000000d000b7c82 */ /* 0x000fd20008000000 */
.L_x_61:
[----:B------:R-:W-:Y:S01]  /*37f0*/  ULEA UR7, UR11, UR6, 0x3 ;  /* 0x000000060b077291 */ /* 0x000fe2000f8e18ff */
[----:B-12-4-:R-:W-:Y:S11]  /*3800*/  @P1 BRA `(.L_x_59) ;  /* 0x00000000000c1947 */ /* 0x016ff60003800000 */
[----:B------:R-:W-:Y:S04]  /*3810*/  SHF.L.U32 R5, R2, 0x1f, RZ ;  /* 0x0000001f02057819 */ /* 0x000fe800000006ff */
[----:B------:R-:W2:Y:S02]  /*3820*/  SYNCS.PHASECHK.TRANS64.TRYWAIT P0, [UR7], R5 ;  /* 0x00000005ff0075a7 */ /* 0x000ea40008001107 */
[----:B--2---:R-:W-:Y:S05]  /*3830*/  @!P0 BRA `(.L_x_60) ;  /* 0x00000058000c8947 */ /* 0x004fea0003800000 */
.L_x_59:
[----:B------:R-:W-:Y:S01]  /*3840*/  UISETP.NE.AND UP0, UPT, UR12, URZ, UPT ;  /* 0x000000ff0c00728c */ /* 0x000fe2000bf05270 */
[----:B------:R-:W-:Y:S01]  /*3850*/  PLOP3.LUT P1, PT, PT, PT, PT, 0x80, 0x8 ;  /* 0x000000000008781c */ /* 0x000fe20003f2f070 */
[----:B------:R-:W-:Y:S02]  /*3860*/  UIADD3 UR13, UPT, UPT, UR11, 0x1, URZ ;  /* 0x000000010b0d7890 */ /* 0x000fe4000fffe0ff */
[----:B------:R-:W-:Y:S02]  /*3870*/  ULEA UR22, UR11, UR16, 0x9 ;  /* 0x000000100b167291 */ /* 0x000fe4000f8e48ff */
[----:B------:R-:W-:Y:S01]  /*3880*/  UISETP.NE.AND UP1, UPT, UR13, 0xc, UPT ;  /* 0x0000000c0d00788c */ /* 0x000fe2000bf25270 */
[----:B------:R-:W-:Y:S01]  /*3890*/  PLOP3.LUT P0, PT, PT, PT, UP0, 0x80, 0x8 ;  /* 0x000000000008781c */ /* 0x000fe20003f0f008 */
[----:B------:R-:W-:Y:S02]  /*38a0*/  ULEA UR24, UR11, UR9, 0x9 ;  /* 0x000000090b187291 */ /* 0x000fe4000f8e48ff */
[----:B------:R-:W-:Y:S02]  /*38b0*/  USEL UR10, URZ, 0x1, UP1 ;  /* 0x00000001ff0a7887 */ /* 0x000fe40008800000 */
[----:B------:R-:W-:Y:S02]  /*38c0*/  USEL UR13, UR13, URZ, UP1 ;  /* 0x000000ff0d0d7287 */ /* 0x000fe40008800000 */
[----:B------:R-:W-:Y:S02]  /*38d0*/  UIADD3 UR26, UPT, UPT, UR22, 0x100, URZ ;  /* 0x00000100161a7890 */ /* 0x000fe4000fffe0ff */
[----:B------:R-:W-:Y:S01]  /*38e0*/  @UP0 ULEA UR4, UR13, UR6, 0x3 ;  /* 0x000000060d040291 */ /* 0x000fe2000f8e18ff */
[----:B------:R-:W-:Y:S01]  /*38f0*/  LOP3.LUT R2, R2, UR10, RZ, 0x3c, !PT ;  /* 0x0000000a02027c12 */ /* 0x000fe2000f8e3cff */
[----:B------:R-:W-:Y:S02]  /*3900*/  UIADD3 UR28, UPT, UPT, UR24, 0x2, URZ ;  /* 0x00000002181c7890 */ /* 0x000fe4000fffe0ff */
[----:B------:R-:W-:Y:S01]  /*3910*/  UIADD3 UR17, UPT, UPT, UR7, 0x60, URZ ;  /* 0x0000006007117890 */ /* 0x000fe2000fffe0ff */
[----:B-1----:R-:W-:Y:S01]  /*3920*/  @P0 SHF.L.U32 R0, R2, 0x1f, RZ ;  /* 0x0000001f02000819 */ /* 0x002fe200000006ff */
[----:B------:R-:W-:Y:S01]  /*3930*/  UIADD3 UR7, UPT, UPT, UR12, 0x1, URZ ;  /* 0x000000010c077890 */ /* 0x000fe2000fffe0ff */
[----:B------:R-:W-:Y:S02]  /*3940*/  UMOV UR23, 0x40004040 ;  /* 0x4000404000177882 */ /* 0x000fe40000000000 */
[----:B------:R4:W1:Y:S01]  /*3950*/  @P0 SYNCS.PHASECHK.TRANS64.TRYWAIT P1, [UR4], R0 ;  /* 0x00000000ff0005a7 */ /* 0x0008620008021104 */
[----:B------:R-:W-:Y:S11]  /*3960*/  ELECT P0, URZ, PT ;  /* 0x0000000000ff782f */ /* 0x000ff60003800000 */
[----:B------:R-:W-:Y:S02]  /*3970*/  @!UPT UIADD3 URZ, UPT, UPT, URZ, URZ, URZ ;  /* 0x000000fffffff290 */ /* 0x000fe4000fffe0ff */
[C---:B-----5:R-:W-:Y:S02]  /*3980*/  @P0 R2UR.BROADCAST UR10, R4.reuse ;  /* 0x00000000040a02ca */ /* 0x060fe400008e0000 */
[----:B------:R-:W-:Y:S11]  /*3990*/  ELECT P0, URZ, PT ;  /* 0x0000000000ff782f */ /* 0x000ff60003800000 */
[----:B------:R-:W-:Y:S02]  /*39a0*/  @!UPT UIADD3 URZ, UPT, UPT, URZ, URZ, URZ ;  /* 0x000000fffffff290 */ /* 0x000fe4000fffe0ff */
[----:B------:R-:W-:Y:S01]  /*39b0*/  @P0 R2UR.BROADCAST UR4, R4 ;  /* 0x00000000040402ca */ /* 0x000fe200008e0000 */
[----:B------:R-:W-:Y:S02]  /*39c0*/  UISETP.GT.U32.AND UP0, UPT, UR7, 0x1, UPT ;  /* 0x000000010700788c */ /* 0x000fe4000bf04070 */
[----:B------:R-:W-:Y:S01]  /*39d0*/  UIADD3 UR12, UPT, UPT, UR12, -0x1, URZ ;  /* 0xffffffff0c0c7890 */ /* 0x000fe2000fffe0ff */
[----:B------:R-:W-:Y:S01]  /*39e0*/  UMOV UR25, 0x80004020 ;  /* 0x8000402000197882 */ /* 0x000fe20000000000 */
[----:B------:R-:W-:Y:S01]  /*39f0*/  UMOV UR27, 0x40004040 ;  /* 0x40004040001b7882 */ /* 0x000fe20000000000 */
[----:B------:R-:W-:Y:S01]  /*3a00*/  UMOV UR29, 0x80004020 ;  /* 0x80004020001d7882 */ /* 0x000fe20000000000 */
[----:B------:R-:W-:Y:S01]  /*3a10*/  UMOV UR11, UR13 ;  /* 0x0000000d000b7c82 */ /* 0x000fe20008000000 */
[----:B------:R4:W-:Y:S01]  /*3a20*/  UTCQMMA gdesc[UR24], gdesc[UR22], tmem[UR10], tmem[UR20], idesc[UR21], UP3 ;  /* 0x00ff1416180075ea */ /* 0x0009e2000980030a */
[----:B------:R-:W-:Y:S04]  /*3a30*/  UPLOP3.LUT UP3, UPT, UPT, UPT, UPT, 0x80, 0x8 ;  /* 0x000000000008789c */ /* 0x000fe80003f6f070 */
[----:B------:R4:W-:Y:S01]  /*3a40*/  UTCQMMA gdesc[UR28], gdesc[UR26], tmem[UR4], tmem[UR18], idesc[UR19], UPT ;  /* 0x00ff121a1c0075ea */ /* 0x0009e2000b800304 */
[----:B------:R4:W-:Y:S01]  /*3a50*/  UTCBAR [UR17], URZ ;  /* 0x000000ff110073e9 */ /* 0x0009e200080000ff */
[----:B------:R-:W-:Y:S05]  /*3a60*/  BRA.U UP0, `(.L_x_61) ;  /* 0xfffffffd00607547 */ /* 0x000fea000b83ffff */
.L_x_58:
[----:B------:R-:W-:Y:S01]  /*3a70*/  UIADD3 UR14, UPT, UPT, UR14, 0x1, URZ ;  /* 0x000000010e0e7890 */ /* 0x000fe2000fffe0ff */
[----:B------:R-:W-:Y:S01]  /*3a80*/  LOP3.LUT R3, R3, 0x1, RZ, 0x3c, !PT ;  /* 0x0000000103037812 */ /* 0x000fe200078e3cff */
[----:B------:R-:W-:Y:S02]  /*3a90*/  UIADD3 UR8, UPT, UPT, UR8, 0x100, URZ ;  /* 0x0000010008087890 */ /* 0x000fe4000fffe0ff */
[----:B------:R-:W-:-:S04]  /*3aa0*/  UISETP.NE.AND UP0, UPT, UR14, 0x2, UPT ;  /* 0x000000020e00788c */ /* 0x000fc8000bf05270 */
[----:B----4-:R-:W-:Y:S02]  /*3ab0*/  USEL UR4, URZ, 0x1, UP0 ;  /* 0x00000001ff047887 */ /* 0x010fe40008000000 */
[----:B------:R-:W-:Y:S01]  /*3ac0*/  USEL UR14, UR14, URZ, UP0 ;  /* 0x000000ff0e0e7287 */ /* 0x000fe20008000000 */
[----:B------:R2:W-:Y:S03]  /*3ad0*/  UTCBAR [UR8], URZ ;  /* 0x000000ff080073e9 */ /* 0x0005e600080000ff */
[----:B------:R-:W-:Y:S01]  /*3ae0*/  LOP3.LUT R8, R8, UR4, RZ, 0x3c, !PT ;  /* 0x0000000408087c12 */ /* 0x000fe2000f8e3cff */
[----:B------:R-:W-:Y:S07]  /*3af0*/  @P2 BRA `(.L_x_62) ;  /* 0xfffffff800d42947 */ /* 0x000fee000383ffff */
[----:B------:R-:W4:Y:S01]  /*3b00*/  S2UR UR4, SR_CgaCtaId ;  /* 0x00000000000479c3 */ /* 0x000f220000008800 */
[----:B------:R-:W-:Y:S01]  /*3b10*/  ELECT P0, URZ, PT ;  /* 0x0000000000ff782f */ /* 0x000fe20003800000 */
[----:B-1----:R-:W-:Y:S01]  /*3b20*/  IMAD.MOV.U32 R0, RZ, RZ, 0x1 ;  /* 0x00000001ff007424 */ /* 0x002fe200078e00ff */
[----:B------:R-:W-:Y:S01]  /*3b30*/  UIADD3 UR6, UPT, UPT, UR6, 0x110, URZ ;  /* 0x0000011006067890 */ /* 0x000fe2000fffe0ff */
[----:B------:R-:W-:Y:S01]  /*3b40*/  SHF.L.U32 R3, R8, 0x1f, RZ ;  /* 0x0000001f08037819 */ /* 0x000fe200000006ff */
[----:B------:R-:W-:-:S03]  /*3b50*/  UMOV UR5, 0x40 ;  /* 0x0000004000057882 */ /* 0x000fc60000000000 */
[----:B------:R-:W-:Y:S01]  /*3b60*/  UVIRTCOUNT.DEALLOC.SMPOOL 0x80 ;  /* 0x000000800000784c */ /* 0x000fe20000000000 */
[----:B----4-:R-:W-:Y:S02]  /*3b70*/  ULEA UR4, UR4, UR5, 0x18 ;  /* 0x0000000504047291 */ /* 0x010fe4000f8ec0ff */
[----:B------:R-:W-:-:S07]  /*3b80*/  ULEA UR5, UR14, UR6, 0x3 ;  /* 0x000000060e057291 */ /* 0x000fce000f8e18ff */
[----:B------:R1:W-:Y:S02]  /*3b90*/  @P0 STS.U8 [UR4+0x1c], R0 ;  /* 0x00001c00ff000988 */ /* 0x0003e40008000004 */
[----:B------:R-:W4:Y:S02]  /*3ba0*/  SYNCS.PHASECHK.TRANS64.TRYWAIT P0, [UR5], R3 ;  /* 0x00000003ff0075a7 */ /* 0x000f240008001105 */
[----:B-1--4-:R-:W-:Y:S05]  /*3bb0*/  @!P0 BRA `(.L_x_63) ;  /* 0x0000005400448947 */ /* 0x012fea0003800000 */
.L_x_143:
[----:B------:R-:W-:-:S04]  /*3bc0*/  UIADD3 UR7, UPT, UPT, UR14, 0x1, URZ ;  /* 0x000000010e077890 */ /* 0x000fc8000fffe0ff */
[----:B------:R-:W-:-:S04]  /*3bd0*/  UISETP.NE.AND UP0, UPT, UR7, 0x2, UPT ;  /* 0x000000020700788c */ /* 0x000fc8000bf05270 */
[----:B------:R-:W-:Y:S02]  /*3be0*/  USEL UR5, URZ, 0x1, UP0 ;  /* 0x00000001ff057887 */ /* 0x000fe40008000000 */
[----:B------:R-:W-:-:S04]  /*3bf0*/  USEL UR7, UR7, URZ, UP0 ;  /* 0x000000ff07077287 */ /* 0x000fc80008000000 */
[----:B------:R-:W-:Y:S01]  /*3c00*/  ULEA UR7, UR7, UR6, 0x3 ;  /* 0x0000000607077291 */ /* 0x000fe2000f8e18ff */
[----:B-1----:R-:W-:-:S04]  /*3c10*/  LOP3.LUT R3, R8, UR5, RZ, 0x3c, !PT ;  /* 0x0000000508037c12 */ /* 0x002fc8000f8e3cff */
[----:B------:R-:W-:-:S04]  /*3c20*/  SHF.L.U32 R3, R3, 0x1f, RZ ;  /* 0x0000001f03037819 */ /* 0x000fc800000006ff */
[----:B------:R-:W1:Y:S02]  /*3c30*/  SYNCS.PHASECHK.TRANS64.TRYWAIT P0, [UR7], R3 ;  /* 0x00000003ff0075a7 */ /* 0x000e640008001107 */
[----:B-1----:R-:W-:Y:S05]  /*3c40*/  @!P0 BRA `(.L_x_64) ;  /* 0x0000005400388947 */ /* 0x002fea0003800000 */
.L_x_145:
[----:B------:R-:W-:Y:S01]  /*3c50*/  NOP ;  /* 0x0000000000007918 */ /* 0x000fe20000000000 */
[----:B-1----:R-:W1:Y:S01]  /*3c60*/  LDS R0, [UR4+0x14] ;  /* 0x00001404ff007984 */ /* 0x002e620008000800 */
[----:B------:R-:W-:Y:S01]  /*3c70*/  LOP3.LUT R2, R9, 0xffff, RZ, 0xc0, !PT ;  /* 0x0000ffff09027812 */ /* 0x000fe200078ec0ff */
[----:B------:R-:W-:Y:S02]  /*3c80*/  IMAD.MOV.U32 R3, RZ, RZ, 0xffff ;  /* 0x0000ffffff037424 */ /* 0x000fe400078e00ff */
[----:B------:R-:W-:Y:S01]  /*3c90*/  IMAD.MOV.U32 R5, RZ, RZ, 0x1 ;  /* 0x00000001ff057424 */ /* 0x000fe200078e00ff */
[----:B------:R-:W-:-:S04]  /*3ca0*/  SHF.R.U32.HI R2, RZ, 0x5, R2 ;  /* 0x00000005ff027819 */ /* 0x000fc80000011602 */
[-C--:B------:R-:W-:Y:S02]  /*3cb0*/  SHF.L.U32 R3, R3, R2.reuse, RZ ;  /* 0x0000000203037219 */ /* 0x080fe400000006ff */
[----:B------:R-:W-:Y:S02]  /*3cc0*/  SHF.L.U32 R5, R5, R2, RZ ;  /* 0x0000000205057219 */ /* 0x000fe400000006ff */
[----:B-1----:R-:W-:-:S04]  /*3cd0*/  LOP3.LUT R0, R0, R3, RZ, 0xc0, !PT ;  /* 0x0000000300007212 */ /* 0x002fc800078ec0ff */
[----:B------:R-:W-:-:S13]  /*3ce0*/  ISETP.NE.AND P0, PT, R0, R3, PT ;  /* 0x000000030000720c */ /* 0x000fda0003f05270 */
[----:B------:R-:W-:Y:S05]  /*3cf0*/  @P0 BRA `(.L_x_65) ;  /* 0x00000000005c0947 */ /* 0x000fea0003800000 */
[----:B------:R-:W1:Y:S02]  /*3d00*/  LDS R0, [UR4+0x18] ;  /* 0x00001804ff007984 */ /* 0x000e640008000800 */
[----:B-1----:R-:W-:-:S04]  /*3d10*/  LOP3.LUT R0, R0, R5, RZ, 0xc0, !PT ;  /* 0x0000000500007212 */ /* 0x002fc800078ec0ff */
[----:B------:R-:W-:-:S13]  /*3d20*/  ISETP.NE.AND P0, PT, R0, R5, PT ;  /* 0x000000050000720c */ /* 0x000fda0003f05270 */
[----:B------:R-:W-:Y:S05]  /*3d30*/  @P0 BRA `(.L_x_66) ;  /* 0x0000000000400947 */ /* 0x000fea0003800000 */
[----:B--2---:R-:W-:Y:S01]  /*3d40*/  R2UR UR8, R3 ;  /* 0x00000000030872ca */ /* 0x004fe200000e0000 */
[----:B------:R-:W1:Y:S01]  /*3d50*/  S2R R2, SR_LANEID ;  /* 0x0000000000027919 */ /* 0x000e620000000000 */
[----:B------:R-:W-:Y:S01]  /*3d60*/  LOP3.LUT R5, RZ, R5, RZ, 0x33, !PT ;  /* 0x00000005ff057212 */ /* 0x000fe200078e33ff */
[----:B------:R-:W-:Y:S02]  /*3d70*/  VOTEU.ANY UR7, UPT, PT ;  /* 0x0000000000077886 */ /* 0x000fe400038e0100 */
[----:B------:R-:W-:Y:S01]  /*3d80*/  UFLO.U32 UR7, UR7 ;  /* 0x00000007000772bd */ /* 0x000fe200080e0000 */
[----:B------:R-:W2:Y:S07]  /*3d90*/  REDUX UR5, R5 ;  /* 0x00000000050573c4 */ /* 0x000eae0000000000 */
[----:B------:R-:W-:-:S06]  /*3da0*/  ULOP3.LUT UR8, URZ, UR8, URZ, 0x33, !UPT ;  /* 0x00000008ff087292 */ /* 0x000fcc000f8e33ff */
[----:B------:R-:W-:-:S04]  /*3db0*/  IMAD.U32 R0, RZ, RZ, UR8 ;  /* 0x00000008ff007e24 */ /* 0x000fc8000f8e00ff */
[----:B------:R-:W4:Y:S02]  /*3dc0*/  REDUX UR6, R0 ;  /* 0x00000000000673c4 */ /* 0x000f240000000000 */
[----:B------:R1:W-:Y:S02]  /*3dd0*/  UTCATOMSWS.AND URZ, UR8 ;  /* 0x0000000800ff79e3 */ /* 0x0003e40008000000 */
[----:B-1----:R-:W-:Y:S01]  /*3de0*/  ISETP.EQ.U32.AND P0, PT, R2, UR7, PT ;  /* 0x0000000702007c0c */ /* 0x002fe2000bf02070 */
[----:B--2---:R-:W-:Y:S02]  /*3df0*/  IMAD.U32 R2, RZ, RZ, UR5 ;  /* 0x00000005ff027e24 */ /* 0x004fe4000f8e00ff */
[----:B----4-:R-:W-:-:S10]  /*3e00*/  IMAD.U32 R3, RZ, RZ, UR6 ;  /* 0x00000006ff037e24 */ /* 0x010fd4000f8e00ff */
[----:B------:R1:W-:Y:S04]  /*3e10*/  @P0 ATOMS.AND RZ, [UR4+0x14], R3 ;  /* 0x00001403ffff098c */ /* 0x0003e8000a800004 */
[----:B------:R1:W-:Y:S01]  /*3e20*/  @P0 ATOMS.AND RZ, [UR4+0x18], R2 ;  /* 0x00001802ffff098c */ /* 0x0003e2000a800004 */
[----:B------:R-:W-:Y:S05]  /*3e30*/  BRA `(.L_x_67) ;  /* 0x0000000000147947 */ /* 0x000fea0003800000 */
.L_x_66:
[----:B------:R-:W-:Y:S02]  /*3e40*/  MOV R2, 0x3e60 ;  /* 0x00003e6000027802 */ /* 0x000fe40000000f00 */
[----:B--23-5:R-:W-:Y:S05]  /*3e50*/  CALL.REL.NOINC `($__internal_0_$__cuda_sm10x_tcgen05_guardrail_trap_col_being_dealloced_not_returned_by_alloc) ;  /* 0x0000005400987944 */ /* 0x02cfea0003c00000 */
[----:B------:R-:W-:Y:S05]  /*3e60*/  BRA `(.L_x_67) ;  /* 0x0000000000087947 */ /* 0x000fea0003800000 */
.L_x_65:
[----:B------:R-:W-:Y:S02]  /*3e70*/  MOV R2, 0x3e90 ;  /* 0x00003e9000027802 */ /* 0x000fe40000000f00 */
[----:B--23-5:R-:W-:Y:S05]  /*3e80*/  CALL.REL.NOINC `($__internal_2_$__cuda_sm10x_tcgen05_guardrail_trap_unallocated_columns_being_dealloced) ;  /* 0x0000005400a47944 */ /* 0x02cfea0003c00000 */
.L_x_67:
[----:B------:R-:W-:Y:S01]  /*3e90*/  NOP ;  /* 0x0000000000007918 */ /* 0x000fe20000000000 */
[----:B------:R-:W-:Y:S05]  /*3ea0*/  EXIT ;  /* 0x000000000000794d */ /* 0x000fea0003800000 */
.L_x_51:
[----:B------:R-:W-:-:S09]  /*3eb0*/  UISETP.NE.OR UP2, UPT, UR8, 0x3, !UP2 ;  /* 0x000000030800788c */ /* 0x000fd2000d745670 */
[----:B------:R-:W-:Y:S05]  /*3ec0*/  BRA.U UP2, `(.L_x_68) ;  /* 0x0000000d02807547 */ /* 0x000fea000b800000 */
[----:B------:R-:W1:Y:S01]  /*3ed0*/  LDC.64 R26, c[0x0][0x988] ;  /* 0x00026200ff1a7b82 */ /* 0x000e620000000a00 */
[----:B------:R-:W2:Y:S01]  /*3ee0*/  LDCU.64 UR8, c[0x0][0x888] ;  /* 0x00011100ff0877ac */ /* 0x000ea20008000a00 */
[----:B------:R-:W-:Y:S02]  /*3ef0*/  IMAD.MOV.U32 R34, RZ, RZ, 0x1 ;  /* 0x00000001ff227424 */ /* 0x000fe400078e00ff */
[----:B------:R-:W-:Y:S01]  /*3f00*/  IMAD.MOV.U32 R32, RZ, RZ, RZ ;  /* 0x000000ffff207224 */ /* 0x000fe200078e00ff */
[----:B------:R-:W4:Y:S03]  /*3f10*/  LDCU.64 UR4, c[0x0][0x890] ;  /* 0x00011200ff0477ac */ /* 0x000f260008000a00 */
[----:B------:R-:W3:Y:S01]  /*3f20*/  LDC.64 R24, c[0x0][0x980] ;  /* 0x00026000ff187b82 */ /* 0x000ee20000000a00 */
[----:B------:R-:W-:Y:S01]  /*3f30*/  UMOV UR22, 0x400 ;  /* 0x0000040000167882 */ /* 0x000fe20000000000 */
[----:B------:R-:W-:-:S02]  /*3f40*/  UPLOP3.LUT UP1, UPT, UPT, UPT, UPT, 0x40, 0x4 ;  /* 0x000000000004789c */ /* 0x000fc40003f2e870 */
[----:B------:R-:W-:-:S04]  /*3f50*/  ULEA UR22, UR45, UR22, 0x18 ;  /* 0x000000162d167291 */ /* 0x000fc8000f8ec0ff */
[----:B------:R-:W3:Y:S01]  /*3f60*/  LDC R0, c[0x0][0xb30] ;  /* 0x0002cc00ff007b82 */ /* 0x000ee20000000800 */
[----:B------:R-:W-:Y:S02]  /*3f70*/  UIADD3 UR23, UPT, UPT, UR22, 0xc8, URZ ;  /* 0x000000c816177890 */ /* 0x000fe4000fffe0ff */
[----:B--2---:R-:W-:Y:S02]  /*3f80*/  UISETP.NE.U32.AND UP4, UPT, UR8, URZ, UPT ;  /* 0x000000ff0800728c */ /* 0x004fe4000bf85070 */
[----:B------:R-:W-:Y:S02]  /*3f90*/  UIADD3 UR15, UPT, UPT, UR22, 0xf8, URZ ;  /* 0x000000f8160f7890 */ /* 0x000fe4000fffe0ff */
[----:B----4-:R-:W-:Y:S01]  /*3fa0*/  UISETP.NE.U32.AND UP5, UPT, UR4, URZ, UPT ;  /* 0x000000ff0400728c */ /* 0x010fe2000bfa5070 */
[----:B------:R-:W2:Y:S01]  /*3fb0*/  LDC R33, c[0x0][0x370] ;  /* 0x0000dc00ff217b82 */ /* 0x000ea20000000800 */
[C---:B-1----:R-:W-:Y:S01]  /*3fc0*/  ISETP.NE.AND P0, PT, R27.reuse, 0x1, PT ;  /* 0x000000011b00780c */ /* 0x042fe20003f05270 */
[----:B------:R-:W-:Y:S01]  /*3fd0*/  UIADD3 UR17, UPT, UPT, UR22, 0xc0, URZ ;  /* 0x000000c016117890 */ /* 0x000fe2000fffe0ff */
[----:B------:R-:W-:Y:S01]  /*3fe0*/  R2UR UR7, R27 ;  /* 0x000000001b0772ca */ /* 0x000fe200000e0000 */
[----:B------:R-:W-:Y:S01]  /*3ff0*/  IMAD.MOV.U32 R27, RZ, RZ, 0x2000 ;  /* 0x00002000ff1b7424 */ /* 0x000fe200078e00ff */
[----:B------:R-:W-:-:S02]  /*4000*/  UPRMT UR23, UR45, 0x654, UR23 ;  /* 0x000006542d177896 */ /* 0x000fc40008000017 */
[----:B------:R-:W-:Y:S01]  /*4010*/  UISETP.NE.AND.EX UP4, UPT, UR9, URZ, UPT, UP4 ;  /* 0x000000ff0900728c */ /* 0x000fe2000bf85340 */
[----:B------:R-:W1:Y:S01]  /*4020*/  LDC R2, c[0x0][0xb0c] ;  /* 0x0002c300ff027b82 */ /* 0x000e620000000800 */
[----:B---3--:R-:W-:Y:S01]  /*4030*/  R2UR UR14, R24 ;  /* 0x00000000180e72ca */ /* 0x008fe200000e0000 */
[----:B------:R-:W-:Y:S02]  /*4040*/  UPRMT UR15, URZ, 0x654, UR15 ;  /* 0x00000654ff0f7896 */ /* 0x000fe4000800000f */
[----:B------:R-:W-:Y:S02]  /*4050*/  UPRMT UR45, UR45, 0x654, UR17 ;  /* 0x000006542d2d7896 */ /* 0x000fe40008000011 */
[----:B------:R-:W-:Y:S02]  /*4060*/  UISETP.NE.AND.EX UP5, UPT, UR5, URZ, UPT, UP5 ;  /* 0x000000ff0500728c */ /* 0x000fe4000bfa5350 */
[----:B------:R-:W3:Y:S01]  /*4070*/  LDC R17, c[0x0][0xb20] ;  /* 0x0002c800ff117b82 */ /* 0x000ee20000000800 */
[----:B------:R-:W-:Y:S01]  /*4080*/  ISETP.NE.AND P1, PT, R0, 0x1, PT ;  /* 0x000000010000780c */ /* 0x000fe20003f25270 */
[----:B------:R-:W-:-:S06]  /*4090*/  VOTEU.ANY UP3, P0 ;  /* 0x0000000000ff7886 */ /* 0x000fcc0000060100 */
[----:B------:R-:W4:Y:S08]  /*40a0*/  LDC.64 R36, c[0x0][0x348] ;  /* 0x0000d200ff247b82 */ /* 0x000f300000000a00 */
[----:B------:R-:W1:Y:S08]  /*40b0*/  LDC.64 R20, c[0x0][0xb10] ;  /* 0x0002c400ff147b82 */ /* 0x000e700000000a00 */
[----:B------:R-:W1:Y:S08]  /*40c0*/  LDC.64 R6, c[0x0][0xb18] ;  /* 0x0002c600ff067b82 */ /* 0x000e700000000a00 */
[----:B------:R-:W1:Y:S08]  /*40d0*/  LDC.64 R4, c[0x0][0xb28] ;  /* 0x0002ca00ff047b82 */ /* 0x000e700000000a00 */
[----:B------:R-:W1:Y:S08]  /*40e0*/  LDC.64 R22, c[0x0][0x990] ;  /* 0x00026400ff167b82 */ /* 0x000e700000000a00 */
[----:B--23--:R-:W1:Y:S02]  /*40f0*/  LDC R18, c[0x0][0x374] ;  /* 0x0000dd00ff127b82 */ /* 0x00ce640000000800 */
.L_x_77:
[----:B------:R-:W-:Y:S04]  /*4100*/  SHF.L.U32 R3, R32, 0x1f, RZ ;  /* 0x0000001f20037819 */ /* 0x000fe800000006ff */
[----:B--2---:R-:W2:Y:S02]  /*4110*/  SYNCS.PHASECHK.TRANS64.TRYWAIT P0, [UR22+0xf0], R3 ;  /* 0x0000f003ff0075a7 */ /* 0x004ea40008001116 */
[----:B--2---:R-:W-:Y:S05]  /*4120*/  @!P0 BRA `(.L_x_69) ;  /* 0x0000005000188947 */ /* 0x004fea0003800000 */
.L_x_147:
[----:B------:R-:W3:Y:S01]  /*4130*/  LDS.128 R28, [UR22+0x130] ;  /* 0x00013016ff1c7984 */ /* 0x000ee20008000c00 */
[----:B------:R-:W-:Y:S01]  /*4140*/  ISETP.GE.AND P0, PT, R72, 0x1, PT ;  /* 0x000000014800780c */ /* 0x000fe20003f06270 */
[----:B------:R-:W-:Y:S01]  /*4150*/  @!PT LDS RZ, [RZ] ;  /* 0x00000000fffff984 */ /* 0x000fe20000000800 */
[----:B------:R-:W-:Y:S01]  /*4160*/  @!PT LDS RZ, [RZ] ;  /* 0x00000000fffff984 */ /* 0x000fe20000000800 */
[----:B------:R-:W-:Y:S01]  /*4170*/  @!PT LDS RZ, [RZ] ;  /* 0x00000000fffff984 */ /* 0x000fe20000000800 */
[----:B------:R-:W-:Y:S01]  /*4180*/  @!PT LDS RZ, [RZ] ;  /* 0x00000000fffff984 */ /* 0x000fe20000000800 */
[----:B------:R1:W-:Y:S06]  /*4190*/  MEMBAR.ALL.CTA ;  /* 0x0000000000007992 */ /* 0x0003ec0000008000 */
[----:B-1----:R-:W1:Y:S02]  /*41a0*/  FENCE.VIEW.ASYNC.S ;  /* 0x00000000000073c6 */ /* 0x002e640000000000 */
[----:B-1----:R-:W-:Y:S01]  /*41b0*/  SYNCS.ARRIVE.TRANS64.RED.A1T0 RZ, [UR15], RZ ;  /* 0x000000ffffff79a7 */ /* 0x002fe2000810040f */
[----:B---3--:R-:W-:Y:S11]  /*41c0*/  LOP3.LUT P3, RZ, R30, 0x1, RZ, 0xc0, !PT ;  /* 0x000000011eff7812 */ /* 0x008ff6000786c0ff */
[----:B------:R-:W-:Y:S02]  /*41d0*/  @!UPT UIADD3 URZ, UPT, UPT, URZ, URZ, URZ ;  /* 0x000000fffffff290 */ /* 0x000fe4000fffe0ff */
[----:B------:R-:W-:Y:S02]  /*41e0*/  @P3 MOV R13, R28 ;  /* 0x0000001c000d3202 */ /* 0x000fe40000000f00 */
[----:B------:R-:W-:Y:S01]  /*41f0*/  @P3 LOP3.LUT R8, R29, 0xffff, RZ, 0xc0, !PT ;  /* 0x0000ffff1d083812 */ /* 0x000fe200078ec0ff */
[----:B------:R-:W-:Y:S06]  /*4200*/  @!P0 BRA `(.L_x_70) ;  /* 0x0000000000a48947 */ /* 0x000fec0003800000 */
[----:B------:R-:W-:Y:S01]  /*4210*/  IMAD.HI.U32 R40, R18, R7, RZ ;  /* 0x0000000712287227 */ /* 0x000fe200078e00ff */
[----:B------:R-:W-:Y:S02]  /*4220*/  ISETP.NE.AND P0, PT, R6, 0x1, PT ;  /* 0x000000010600780c */ /* 0x000fe40003f05270 */
[----:B------:R-:W-:Y:S01]  /*4230*/  ISETP.NE.AND P2, PT, R72, 0x1, PT ;  /* 0x000000014800780c */ /* 0x000fe20003f45270 */
[-C--:B------:R-:W-:Y:S01]  /*4240*/  IMAD.HI.U32 R38, R33, R20.reuse, RZ ;  /* 0x0000001421267227 */ /* 0x080fe200078e00ff */
[----:B------:R-:W-:Y:S02]  /*4250*/  SHF.R.U32.HI R35, RZ, R17, R40 ;  /* 0x00000011ff237219 */ /* 0x000fe40000011628 */
[----:B------:R-:W-:Y:S01]  /*4260*/  ISETP.NE.AND P4, PT, R2, 0x1, PT ;  /* 0x000000010200780c */ /* 0x000fe20003f85270 */
[----:B------:R-:W-:Y:S01]  /*4270*/  IMAD.HI.U32 R44, R8, R7, RZ ;  /* 0x00000007082c7227 */ /* 0x000fe200078e00ff */
[----:B------:R-:W-:Y:S02]  /*4280*/  SHF.R.U32.HI R38, RZ, R21, R38 ;  /* 0x00000015ff267219 */ /* 0x000fe40000011626 */
[----:B--2---:R-:W-:Y:S01]  /*4290*/  SEL R3, R18, R35, !P0 ;  /* 0x0000002312037207 */ /* 0x004fe20004000000 */
[----:B------:R-:W-:Y:S01]  /*42a0*/  IMAD.HI.U32 R40, R13, R20, RZ ;  /* 0x000000140d287227 */ /* 0x000fe200078e00ff */
[----:B------:R-:W-:Y:S02]  /*42b0*/  SEL R11, R33, R38, !P4 ;  /* 0x00000026210b7207 */ /* 0x000fe40006000000 */
[----:B------:R-:W-:Y:S01]  /*42c0*/  SHF.R.U32.HI R35, RZ, R17, R44 ;  /* 0x00000011ff237219 */ /* 0x000fe2000001162c */
[-C--:B------:R-:W-:Y:S01]  /*42d0*/  IMAD.HI.U32 R42, R3, R4.reuse, RZ ;  /* 0x00000004032a7227 */ /* 0x080fe200078e00ff */
[----:B------:R-:W-:Y:S02]  /*42e0*/  SHF.R.U32.HI R40, RZ, R21, R40 ;  /* 0x00000015ff287219 */ /* 0x000fe40000011628 */
[----:B------:R-:W-:Y:S01]  /*42f0*/  SEL R9, R8, R35, !P0 ;  /* 0x0000002308097207 */ /* 0x000fe20004000000 */
[-C--:B------:R-:W-:Y:S01]  /*4300*/  IMAD.HI.U32 R38, R11, R4.reuse, RZ ;  /* 0x000000040b267227 */ /* 0x080fe200078e00ff */
[-C--:B------:R-:W-:Y:S03]  /*4310*/  @P2 SHF.R.U32.HI R3, RZ, R5.reuse, R42 ;  /* 0x00000005ff032219 */ /* 0x080fe6000001162a */
[----:B------:R-:W-:Y:S01]  /*4320*/  IMAD.HI.U32 R14, R9, R4, RZ ;  /* 0x00000004090e7227 */ /* 0x000fe200078e00ff */
[----:B------:R-:W-:Y:S03]  /*4330*/  @P2 SHF.R.U32.HI R11, RZ, R5, R38 ;  /* 0x00000005ff0b2219 */ /* 0x000fe60000011626 */
[C---:B------:R-:W-:Y:S01]  /*4340*/  IMAD R10, R72.reuse, R3, RZ ;  /* 0x00000003480a7224 */ /* 0x040fe200078e02ff */
[----:B------:R-:W-:Y:S01]  /*4350*/  SEL R3, R13, R40, !P4 ;  /* 0x000000280d037207 */ /* 0x000fe20006000000 */
[C---:B------:R-:W-:Y:S01]  /*4360*/  IMAD R12, R72.reuse, R11, RZ ;  /* 0x0000000b480c7224 */ /* 0x040fe200078e02ff */
[-C--:B------:R-:W-:Y:S02]  /*4370*/  SHF.R.U32.HI R14, RZ, R5.reuse, R14 ;  /* 0x00000005ff0e7219 */ /* 0x080fe4000001160e */
[C---:B------:R-:W-:Y:S02]  /*4380*/  ISETP.GE.AND P0, PT, R9.reuse, R10, PT ;  /* 0x0000000a0900720c */ /* 0x040fe40003f06270 */
[----:B------:R-:W-:Y:S02]  /*4390*/  SEL R15, R9, R14, !P2 ;  /* 0x0000000e090f7207 */ /* 0x000fe40005000000 */
[C---:B------:R-:W-:Y:S03]  /*43a0*/  ISETP.GE.OR P0, PT, R3.reuse, R12, P0 ;  /* 0x0000000c0300720c */ /* 0x040fe60000706670 */
[----:B------:R-:W-:Y:S04]  /*43b0*/  IMAD.MOV R14, RZ, RZ, -R15 ;  /* 0x000000ffff0e7224 */ /* 0x000fe800078e0a0f */
[----:B------:R-:W-:Y:S06]  /*43c0*/  IMAD R14, R72, R14, R9 ;  /* 0x0000000e480e7224 */ /* 0x000fec00078e0209 */
[C---:B------:R-:W-:Y:S05]  /*43d0*/  @!P0 IMAD.HI.U32 R10, R3.reuse, R4, RZ ;  /* 0x00000004030a8227 */ /* 0x040fea00078e00ff */
[----:B------:R-:W-:Y:S04]  /*43e0*/  @!P0 SHF.R.U32.HI R10, RZ, R5, R10 ;  /* 0x00000005ff0a8219 */ /* 0x000fe8000001160a */
[----:B------:R-:W-:Y:S01]  /*43f0*/  @!P0 SEL R0, R3, R10, !P2 ;  /* 0x0000000a03008207 */ /* 0x000fe20005000000 */
[----:B------:R-:W-:Y:S03]  /*4400*/  IMAD.MOV R10, RZ, RZ, -R3 ;  /* 0x000000ffff0a7224 */ /* 0x000fe600078e0a03 */
[----:B------:R-:W-:Y:S01]  /*4410*/  @!P0 IADD3 R15, PT, PT, R15, -R0, RZ ;  /* 0x800000000f0f8210 */ /* 0x000fe20007ffe0ff */
[----:B------:R-:W-:Y:S01]  /*4420*/  @!P0 IMAD R0, R11, R14, R0 ;  /* 0x0000000e0b008224 */ /* 0x000fe200078e0200 */
[----:B------:R-:W-:Y:S01]  /*4430*/  IADD3 R11, PT, PT, -R9, RZ, RZ ;  /* 0x000000ff090b7210 */ /* 0x000fe20007ffe1ff */
[----:B------:R-:W-:Y:S02]  /*4440*/  IMAD R13, R2, R10, R13 ;  /* 0x0000000a020d7224 */ /* 0x000fe400078e020d */
[----:B------:R-:W-:Y:S02]  /*4450*/  @!P0 IMAD R9, R15, R72, R3 ;  /* 0x000000480f098224 */ /* 0x000fe400078e0203 */
[----:B------:R-:W-:Y:S02]  /*4460*/  @!P0 IMAD.MOV.U32 R3, RZ, RZ, R0 ;  /* 0x000000ffff038224 */ /* 0x000fe400078e0000 */
[----:B------:R-:W-:Y:S02]  /*4470*/  IMAD R8, R6, R11, R8 ;  /* 0x0000000b06087224 */ /* 0x000fe400078e0208 */
[----:B------:R-:W-:Y:S02]  /*4480*/  IMAD R13, R3, R2, R13 ;  /* 0x00000002030d7224 */ /* 0x000fe400078e020d */
[----:B------:R-:W-:Y:S02]  /*4490*/  IMAD R8, R9, R6, R8 ;  /* 0x0000000609087224 */ /* 0x000fe400078e0208 */
.L_x_70:
[----:B------:R-:W-:Y:S05]  /*44a0*/  BRA.U UP1, `(.L_x_71) ;  /* 0x0000000101107547 */ /* 0x000fea000b800000 */
[----:B--2---:R-:W-:Y:S04]  /*44b0*/  MOV R0, UR6 ;  /* 0x0000000600007c02 */ /* 0x004fe80008000f00 */
[----:B------:R-:W-:Y:S04]  /*44c0*/  SHF.L.U32 R3, R0, 0x1f, RZ ;  /* 0x0000001f00037819 */ /* 0x000fe800000006ff */
[----:B------:R-:W1:Y:S02]  /*44d0*/  SYNCS.PHASECHK.TRANS64.TRYWAIT P0, [UR22+0xe8], R3 ;  /* 0x0000e803ff0075a7 */ /* 0x000e640008001116 */
[----:B-1----:R-:W-:Y:S05]  /*44e0*/  @!P0 BRA `(.L_x_72) ;  /* 0x0000004c00408947 */ /* 0x002fea0003800000 */
.L_x_71:
[----:B------:R-:W-:Y:S02]  /*44f0*/  R2UR UR18, R16 ;  /* 0x00000000101272ca */ /* 0x000fe400000e0000 */
[----:B------:R-:W-:Y:S02]  /*4500*/  ISETP.NE.U32.AND P0, PT, RZ, UR4, PT ;  /* 0x00000004ff007c0c */ /* 0x000fe4000bf05070 */
[----:B------:R-:W-:Y:S02]  /*4510*/  SHF.L.U32 R12, R34, 0x1f, RZ ;  /* 0x0000001f220c7819 */ /* 0x000fe400000006ff */
[----:B------:R-:W-:Y:S07]  /*4520*/  ISETP.NE.AND.EX P0, PT, RZ, UR5, PT, P0 ;  /* 0x00000005ff007c0c */ /* 0x000fee000bf05300 */
[----:B------:R-:W-:Y:S01]  /*4530*/  USHF.L.U32 UR18, UR18, 0x7, URZ ;  /* 0x0000000712127899 */ /* 0x000fe200080006ff */
[----:B------:R-:W-:Y:S11]  /*4540*/  BRA.U !UP5, `(.L_x_73) ;  /* 0x000000010d347547 */ /* 0x000ff6000b800000 */
[----:B------:R-:W-:Y:S01]  /*4550*/  UPLOP3.LUT UP0, UPT, UPT, UPT, UP4, 0x80, 0x8 ;  /* 0x000000000008789c */ /* 0x000fe20003f0f040 */
[----:B-12---:R-:W-:Y:S02]  /*4560*/  HFMA2 R0, -RZ, RZ, 0, 5.9604644775390625e-08 ;  /* 0x00000001ff007431 */ /* 0x006fe400000001ff */
[----:B------:R-:W-:Y:S03]  /*4570*/  IMAD.MOV.U32 R177, RZ, RZ, 0x1 ;  /* 0x00000001ffb17424 */ /* 0x000fe600078e00ff */
[----:B------:R-:W-:Y:S05]  /*4580*/  PLOP3.LUT P2, PT, PT, PT, UP0, 0x80, 0x8 ;  /* 0x000000000008781c */ /* 0x000fea0003f4f008 */
[----:B------:R-:W1:Y:S01]  /*4590*/  @UP0 LDCU.64 UR10, c[0x0][0x888] ;  /* 0x00011100ff0a07ac */ /* 0x000e620008000a00 */
[----:B------:R-:W-:Y:S07]  /*45a0*/  @UP0 UIMAD UR8, UR56, UR4, URZ ;  /* 0x00000004380802a4 */ /* 0x000fee000f8e02ff */
[----:B------:R-:W-:Y:S01]  /*45b0*/  @!P2 PRMT R177, R0, 0x7610, R177 ;  /* 0x0000761000b1a816 */ /* 0x000fe200000000b1 */
[----:B-1----:R-:W-:Y:S03]  /*45c0*/  @UP0 UIMAD.WIDE UR10, UR8, 0x4, UR10 ;  /* 0x00000004080a08a5 */ /* 0x002fe6000f8e020a */
[----:B------:R-:W1:Y:S03]  /*45d0*/  @!UP0 LDCU UR8, c[0x0][0x880] ;  /* 0x00011000ff0887ac */ /* 0x000e660008000800 */
[----:B------:R-:W-:Y:S01]  /*45e0*/  IMAD.U32 R10, RZ, RZ, UR10 ;  /* 0x0000000aff0a7e24 */ /* 0x000fe2000f8e00ff */
[----:B------:R-:W-:Y:S05]  /*45f0*/  MOV R11, UR11 ;  /* 0x0000000b000b7c02 */ /* 0x000fea0008000f00 */
[----:B-----5:R3:W5:Y:S02]  /*4600*/  @P2 LDG.E R81, desc[UR48][R10.64] ;  /* 0x000000300a512981 */ /* 0x020764000c1e1900 */
[----:B-1-3--:R-:W-:Y:S07]  /*4610*/  @!P2 IMAD.U32 R81, RZ, RZ, UR8 ;  /* 0x00000008ff51ae24 */ /* 0x00afee000f8e00ff */
.L_x_73:
[----:B-----5:R-:W-:Y:S01]  /*4620*/  @!P0 FSETP.EQ.AND P4, PT, R81, RZ, PT ;  /* 0x000000ff5100820b */ /* 0x020fe20003f82000 */
[----:B------:R-:W-:Y:S01]  /*4630*/  @!UPT UIADD3 URZ, UPT, UPT, URZ, URZ, URZ ;  /* 0x000000fffffff290 */ /* 0x000fe2000fffe0ff */
[----:B------:R-:W-:Y:S11]  /*4640*/  @!P0 BRA `(.L_x_74) ;  /* 0x0000000000148947 */ /* 0x000ff60003800000 */
[----:B------:R-:W-:Y:S02]  /*4650*/  LOP3.LUT P0, RZ, R177, 0xff, RZ, 0xc0, !PT ;  /* 0x000000ffb1ff7812 */ /* 0x000fe4000780c0ff */
[----:B------:R-:W-:Y:S04]  /*4660*/  PLOP3.LUT P4, PT, PT, PT, UP0, 0x80, 0x8 ;  /* 0x000000000008781c */ /* 0x000fe80003f8f008 */
[----:B------:R-:W-:Y:S07]  /*4670*/  PLOP3.LUT P4, PT, P4, PT, PT, 0x8, 0x80 ;  /* 0x000000000080781c */ /* 0x000fee000278e170 */
[----:B------:R-:W-:Y:S11]  /*4680*/  @P0 FSETP.EQ.AND P4, PT, R81, RZ, PT ;  /* 0x000000ff5100020b */ /* 0x000ff60003f82000 */
[----:B------:R-:W-:Y:S02]  /*4690*/  @!UPT UIADD3 URZ, UPT, UPT, URZ, URZ, URZ ;  /* 0x000000fffffff290 */ /* 0x000fe4000fffe0ff */
.L_x_74:
[----:B------:R-:W-:Y:S01]  /*46a0*/  ISETP.NE.AND P0, PT, R24, 0x1, PT ;  /* 0x000000011800780c */ /* 0x000fe20003f05270 */
[----:B------:R-:W3:Y:S01]  /*46b0*/  SYNCS.PHASECHK.TRANS64.TRYWAIT P2, [UR22+0xd0], R12 ;  /* 0x0000d00cff0075a7 */ /* 0x000ee20008041116 */
[----:B------:R-:W-:Y:S04]  /*46c0*/  IMAD.SHL.U32 R10, R19, 0x80, RZ ;  /* 0x00000080130a7824 */ /* 0x000fe800078e00ff */
[C---:B------:R-:W-:Y:S01]  /*46d0*/  IMAD.HI.U32 R9, R10.reuse, R25, RZ ;  /* 0x000000190a097227 */ /* 0x040fe200078e00ff */
[C---:B------:R-:W-:Y:S04]  /*46e0*/  R2UR UR19, R10.reuse ;  /* 0x000000000a1372ca */ /* 0x040fe800000e0000 */
[----:B------:R-:W-:Y:S04]  /*46f0*/  SHF.R.U32.HI R9, RZ, R26, R9 ;  /* 0x0000001aff097219 */ /* 0x000fe80000011609 */
[----:B------:R-:W-:Y:S02]  /*4700*/  SEL R9, R10, R9, !P0 ;  /* 0x000000090a097207 */ /* 0x000fe40004000000 */
[----:B------:R-:W-:Y:S02]  /*4710*/  ELECT P0, URZ, PT ;  /* 0x0000000000ff782f */ /* 0x000fe40003800000 */
[C---:B------:R-:W-:Y:S01]  /*4720*/  R2UR UR8, R9.reuse ;  /* 0x00000000090872ca */ /* 0x040fe200000e0000 */
[C---:B-12---:R-:W-:Y:S01]  /*4730*/  IMAD.HI.U32 R0, R9.reuse, R22, RZ ;  /* 0x0000001609007227 */ /* 0x046fe200078e00ff */
[----:B------:R-:W-:Y:S02]  /*4740*/  PLOP3.LUT P4, PT, P4, P0, PT, 0xf2, 0x2f ;  /* 0x00000000002f781c */ /* 0x000fe40002781e72 */
[----:B------:R-:W-:Y:S01]  /*4750*/  R2UR UR20, R9 ;  /* 0x00000000091472ca */ /* 0x000fe200000e0000 */
[----:B------:R-:W-:Y:S01]  /*4760*/  IMAD.MOV R3, RZ, RZ, -R9 ;  /* 0x000000ffff037224 */ /* 0x000fe200078e0a09 */
[----:B------:R-:W-:Y:S04]  /*4770*/  SHF.R.U32.HI R0, RZ, R23, R0 ;  /* 0x00000017ff007219 */ /* 0x000fe80000011600 */
[----:B------:R-:W-:Y:S02]  /*4780*/  R2UR UR21, R0 ;  /* 0x00000000001572ca */ /* 0x000fe400000e0000 */
[----:B------:R-:W-:Y:S03]  /*4790*/  R2UR UR9, R3 ;  /* 0x00000000030972ca */ /* 0x000fe600000e0000 */
[----:B----4-:R-:W-:Y:S05]  /*47a0*/  @!P4 IADD3 R19, P0, PT, R36, 0x580, RZ ;  /* 0x000005802413c810 */ /* 0x010fea0007f1e0ff */
[----:B------:R-:W-:Y:S03]  /*47b0*/  @!P4 IMAD.X R16, RZ, RZ, R37, P0 ;  /* 0x000000ffff10c224 */ /* 0x000fe600000e0625 */
[----:B------:R-:W-:Y:S02]  /*47c0*/  USEL UR21, UR8, UR21, !UP3 ;  /* 0x0000001508157287 */ /* 0x000fe4000d800000 */
[----:B------:R-:W-:Y:S04]  /*47d0*/  UIMAD UR19, UR14, UR9, UR19 ;  /* 0x000000090e1372a4 */ /* 0x000fe8000f8e0213 */
[----:B------:R-:W-:Y:S05]  /*47e0*/  IMAD R0, RZ, RZ, -UR21 ;  /* 0x80000015ff007e24 */ /* 0x000fea000f8e02ff */
[----:B------:R-:W-:Y:S11]  /*47f0*/  R2UR UR8, R0 ;  /* 0x00000000000872ca */ /* 0x000ff600000e0000 */
[----:B------:R-:W-:Y:S02]  /*4800*/  @!UPT UIADD3 URZ, UPT, UPT, URZ, URZ, URZ ;  /* 0x000000fffffff290 */ /* 0x000fe4000fffe0ff */
[----:B------:R-:W-:Y:S01]  /*4810*/  UIMAD UR20, UR7, UR8, UR20 ;  /* 0x00000008071472a4 */ /* 0x000fe2000f8e0214 */
[----:B---3--:R-:W-:Y:S11]  /*4820*/  @!P2 BRA `(.L_x_75) ;  /* 0x000000480088a947 */ /* 0x008ff60003800000 */
.L_x_150:
[----:B------:R-:W2:Y:S01]  /*4830*/  LDC.64 R14, c[0x0][0xb10] ;  /* 0x0002c400ff0e7b82 */ /* 0x000ea20000000a00 */
[----:B------:R-:W-:Y:S01]  /*4840*/  @!P4 R2UR UR8, R19 ;  /* 0x000000001308c2ca */ /* 0x000fe200000e0000 */
[----:B------:R-:W-:Y:S01]  /*4850*/  VOTEU.ALL UP2, P4 ;  /* 0x0000000000ff7886 */ /* 0x000fe20002040000 */
[----:B------:R-:W-:Y:S01]  /*4860*/  @!P4 R2UR UR9, R16 ;  /* 0x000000001009c2ca */ /* 0x000fe200000e0000 */
[----:B------:R-:W-:Y:S01]  /*4870*/  VOTEU.ALL UP1, P4 ;  /* 0x0000000000ff7886 */ /* 0x000fe20002020000 */
[----:B------:R-:W-:Y:S03]  /*4880*/  @!P4 IMAD.MOV.U32 R16, RZ, RZ, 0x2000 ;  /* 0x00002000ff10c424 */ /* 0x000fe600078e00ff */
[----:B------:R-:W3:Y:S01]  /*4890*/  LDC.64 R10, c[0x0][0xb18] ;  /* 0x0002c600ff0a7b82 */ /* 0x000ee20000000a00 */
[----:B------:R-:W-:Y:S01]  /*48a0*/  @!UP2 UIADD3 UR16, UPT, UPT, UR22, 0x200, URZ ;  /* 0x000002001610a890 */ /* 0x000fe2000fffe0ff */
[----:B------:R-:W-:Y:S06]  /*48b0*/  @P3 SHF.R.U32.HI R28, RZ, 0x10, R29 ;  /* 0x00000010ff1c3819 */ /* 0x000fec000001161d */
[----:B------:R-:W4:Y:S01]  /*48c0*/  @!P1 LDC R0, c[0x0][0xb20] ;  /* 0x0002c800ff009b82 */ /* 0x000f220000000800 */
[----:B------:R-:W-:Y:S01]  /*48d0*/  @P3 R2UR UR56, R28 ;  /* 0x000000001c3832ca */ /* 0x000fe200000e0000 */
[----:B------:R-:W-:Y:S06]  /*48e0*/  IMAD.U32 R38, RZ, RZ, UR8 ;  /* 0x00000008ff267e24 */ /* 0x000fec000f8e00ff */
[----:B-1----:R-:W1:Y:S01]  /*48f0*/  @!P1 LDC R3, c[0x0][0xb0c] ;  /* 0x0002c300ff039b82 */ /* 0x002e620000000800 */
[----:B------:R-:W-:Y:S01]  /*4900*/  IMAD.U32 R39, RZ, RZ, UR9 ;  /* 0x00000009ff277e24 */ /* 0x000fe2000f8e00ff */
[----:B------:R-:W-:Y:S01]  /*4910*/  @!UP2 UPRMT UR9, URZ, 0x40, URZ ;  /* 0x00000040ff09a896 */ /* 0x000fe200080000ff */
[----:B------:R-:W-:Y:S03]  /*4920*/  @!P4 R2UR UR10, R38 ;  /* 0x00000000260ac2ca */ /* 0x000fe600000e0000 */
[----:B------:R-:W-:Y:S01]  /*4930*/  @!P4 R2UR UR11, R39 ;  /* 0x00000000270bc2ca */ /* 0x000fe200000e0000 */
[----:B------:R-:W-:Y:S11]  /*4940*/  @!UP2 UPRMT UR8, UR9, 0x5410, URZ ;  /* 0x000054100908a896 */ /* 0x000ff600080000ff */
[----:B------:R-:W-:Y:S01]  /*4950*/  @!UPT UIADD3 URZ, UPT, UPT, URZ, URZ, URZ ;  /* 0x000000fffffff290 */ /* 0x000fe2000fffe0ff */
[----:B------:R1:W-:Y:S01]  /*4960*/  @!UP1 UTMALDG.4D.IM2COL [UR16], [UR10], UR8 ;  /* 0x000000100a0093b4 */ /* 0x0003e20008058008 */
[----:B------:R1:W-:Y:S02]  /*4970*/  @!P4 SYNCS.ARRIVE.TRANS64.RED.A0TR RZ, [UR22+0xc0], R16 ;  /* 0x0000c010ffffc9a7 */ /* 0x0003e40008300416 */
[----:B-1----:R-:W-:Y:S01]  /*4980*/  @!P1 ISETP.NE.AND P2, PT, R3, 0x1, PT ;  /* 0x000000010300980c */ /* 0x002fe20003f45270 */
[C---:B--2---:R-:W-:Y:S01]  /*4990*/  @!P1 IMAD.HI.U32 R14, R13.reuse, R14, RZ ;  /* 0x0000000e0d0e9227 */ /* 0x044fe200078e00ff */
[----:B---3--:R-:W-:Y:S03]  /*49a0*/  @!P1 ISETP.NE.AND P0, PT, R10, 0x1, PT ;  /* 0x000000010a00980c */ /* 0x008fe60003f05270 */
[C---:B------:R-:W-:Y:S01]  /*49b0*/  @!P1 IMAD.HI.U32 R11, R8.reuse, R11, RZ ;  /* 0x0000000b080b9227 */ /* 0x040fe200078e00ff */
[----:B------:R-:W-:Y:S04]  /*49c0*/  @!P1 SHF.R.U32.HI R14, RZ, R15, R14 ;  /* 0x0000000fff0e9219 */ /* 0x000fe8000001160e */
[----:B----4-:R-:W-:Y:S01]  /*49d0*/  @!P1 SHF.R.U32.HI R9, RZ, R0, R11 ;  /* 0x00000000ff099219 */ /* 0x010fe2000001160b */
[----:B------:R-:W-:Y:S01]  /*49e0*/  SYNCS.ARRIVE.TRANS64.RED.A1T0 RZ, [UR45], RZ ;  /* 0x000000ffffff79a7 */ /* 0x000fe2000810042d */
[----:B------:R-:W-:Y:S02]  /*49f0*/  @!P1 SEL R14, R13, R14, !P2 ;  /* 0x0000000e0d0e9207 */ /* 0x000fe40005000000 */
[----:B------:R-:W-:Y:S01]  /*4a00*/  @!P1 SEL R9, R8, R9, !P0 ;  /* 0x0000000908099207 */ /* 0x000fe20004000000 */
[----:B------:R-:W1:Y:S04]  /*4a10*/  SYNCS.PHASECHK.TRANS64.TRYWAIT P5, [UR22+0xd8], R12 ;  /* 0x0000d80cff0075a7 */ /* 0x000e6800080a1116 */
[----:B------:R-:W-:Y:S02]  /*4a20*/  @!P1 IMAD.IADD R0, R9, 0x1, -R14 ;  /* 0x0000000109009824 */ /* 0x000fe400078e0a0e */
[----:B------:R-:W-:Y:S02]  /*4a30*/  @!P1 IMAD.IADD R9, R14, 0x1, -R9 ;  /* 0x000000010e099824 */ /* 0x000fe400078e0a09 */
[----:B------:R-:W-:Y:S02]  /*4a40*/  @!P1 IMAD R13, R0, R3, R13 ;  /* 0x00000003000d9224 */ /* 0x000fe400078e020d */
[----:B------:R-:W-:Y:S01]  /*4a50*/  @!P1 IMAD R8, R9, R10, R8 ;  /* 0x0000000a09089224 */ /* 0x000fe200078e0208 */
[----:B-1----:R-:W-:Y:S06]  /*4a60*/  @!P5 BRA `(.L_x_76) ;  /* 0x000000480010d947 */ /* 0x002fec0003800000 */
.L_x_152:
[----:B-1----:R-:W-:Y:S01]  /*4a70*/  @!P4 IADD3 R3, P0, PT, R36, 0x580, RZ ;  /* 0x000005802403c810 */ /* 0x002fe20007f1e0ff */
[----:B------:R-:W-:Y:S01]  /*4a80*/  VOTEU.ALL UP2, P4 ;  /* 0x0000000000ff7886 */ /* 0x000fe20002040000 */
[----:B------:R-:W-:Y:S01]  /*4a90*/  VOTEU.ALL UP1, P4 ;  /* 0x0000000000ff7886 */ /* 0x000fe20002020000 */
[----:B------:R-:W-:Y:S01]  /*4aa0*/  UMOV UR11, UR19 ;  /* 0x00000013000b7c82 */ /* 0x000fe20008000000 */
[----:B------:R-:W-:Y:S01]  /*4ab0*/  @!P4 R2UR UR9, R3 ;  /* 0x000000000309c2ca */ /* 0x000fe200000e0000 */
[----:B------:R-:W-:Y:S01]  /*4ac0*/  @!P4 IMAD.X R0, RZ, RZ, R37, P0 ;  /* 0x000000ffff00c224 */ /* 0x000fe200000e0625 */
[----:B------:R-:W-:Y:S01]  /*4ad0*/  @!UP2 UPRMT UR16, URZ, 0x40, URZ ;  /* 0x00000040ff10a896 */ /* 0x000fe200080000ff */
[----:B------:R-:W-:Y:S01]  /*4ae0*/  LOP3.LUT R34, R34, 0x1, RZ, 0x3c, !PT ;  /* 0x0000000122227812 */ /* 0x000fe200078e3cff */
[----:B------:R-:W-:Y:S01]  /*4af0*/  @!UP2 UIADD3 UR10, UPT, UPT, UR18, 0x40, URZ ;  /* 0x00000040120aa890 */ /* 0x000fe2000fffe0ff */
[----:B------:R-:W-:Y:S01]  /*4b00*/  LOP3.LUT R32, R32, 0x1, RZ, 0x3c, !PT ;  /* 0x0000000120207812 */ /* 0x000fe200078e3cff */
[----:B------:R-:W-:Y:S01]  /*4b10*/  @!UP2 UPRMT UR18, UR16, 0x5410, URZ ;  /* 0x000054101012a896 */ /* 0x000fe200080000ff */
[----:B------:R-:W-:Y:S01]  /*4b20*/  @!P4 R2UR UR8, R0 ;  /* 0x000000000008c2ca */ /* 0x000fe200000e0000 */
[----:B------:R-:W-:Y:S01]  /*4b30*/  UMOV UR12, UR20 ;  /* 0x00000014000c7c82 */ /* 0x000fe20008000000 */
[----:B------:R-:W-:Y:S01]  /*4b40*/  UMOV UR13, UR21 ;  /* 0x00000015000d7c82 */ /* 0x000fe20008000000 */
[----:B------:R-:W-:Y:S02]  /*4b50*/  IMAD.IADD R16, R8, 0x1, R145 ;  /* 0x0000000108107824 */ /* 0x000fe400078e0291 */
[----:B------:R-:W-:Y:S02]  /*4b60*/  IMAD.IADD R19, R13, 0x1, R176 ;  /* 0x000000010d137824 */ /* 0x000fe400078e02b0 */
[----:B------:R-:W-:Y:S01]  /*4b70*/  IMAD.U32 R10, RZ, RZ, UR9 ;  /* 0x00000009ff0a7e24 */ /* 0x000fe2000f8e00ff */
[----:B------:R-:W-:Y:S04]  /*4b80*/  @!UP2 UIADD3 UR9, UPT, UPT, UR22, 0xc8, URZ ;  /* 0x000000c81609a890 */ /* 0x000fe8000fffe0ff */
[----:B------:R-:W-:Y:S01]  /*4b90*/  @!P4 R2UR UR24, R10 ;  /* 0x000000000a18c2ca */ /* 0x000fe200000e0000 */
[----:B------:R-:W-:Y:S01]  /*4ba0*/  IMAD.U32 R11, RZ, RZ, UR8 ;  /* 0x00000008ff0b7e24 */ /* 0x000fe2000f8e00ff */
[----:B------:R-:W-:Y:S04]  /*4bb0*/  @!UP2 UIADD3 UR8, UPT, UPT, UR22, 0x2200, URZ ;  /* 0x000022001608a890 */ /* 0x000fe8000fffe0ff */
[----:B------:R-:W-:Y:S11]  /*4bc0*/  @!P4 R2UR UR25, R11 ;  /* 0x000000000b19c2ca */ /* 0x000ff600000e0000 */
[----:B------:R-:W-:Y:S02]  /*4bd0*/  @!UPT UIADD3 URZ, UPT, UPT, URZ, URZ, URZ ;  /* 0x000000fffffff290 */ /* 0x000fe4000fffe0ff */
[----:B------:R2:W-:Y:S01]  /*4be0*/  @!UP1 UTMALDG.4D.IM2COL [UR8], [UR24], UR18 ;  /* 0x00000008180093b4 */ /* 0x0005e20008058012 */
[----:B------:R2:W-:Y:S01]  /*4bf0*/  @!P4 SYNCS.ARRIVE.TRANS64.RED.A0TR RZ, [UR22+0xc8], R27 ;  /* 0x0000c81bffffc9a7 */ /* 0x0005e20008300416 */
[----:B------:R-:W-:Y:S01]  /*4c00*/  UPLOP3.LUT UP1, UPT, UPT, UPT, UPT, 0x80, 0x8 ;  /* 0x000000000008789c */ /* 0x000fe20003f2f070 */
[----:B------:R-:W-:Y:S01]  /*4c10*/  SYNCS.ARRIVE.TRANS64.RED.A1T0 RZ, [UR23], RZ ;  /* 0x000000ffffff79a7 */ /* 0x000fe20008100417 */
[----:B------:R-:W-:Y:S09]  /*4c20*/  @P3 BRA `(.L_x_77) ;  /* 0xfffffff400343947 */ /* 0x000ff2000383ffff */
[----:B------:R-:W-:-:S04]  /*4c30*/  SHF.L.U32 R3, R34, 0x1f, RZ ;  /* 0x0000001f22037819 */ /* 0x000fc800000006ff */
[----:B------:R-:W1:Y:S02]  /*4c40*/  SYNCS.PHASECHK.TRANS64.TRYWAIT P0, [UR22+0xd0], R3 ;  /* 0x0000d003ff0075a7 */ /* 0x000e640008001116 */
[----:B-1----:R-:W-:Y:S05]  /*4c50*/  @!P0 BRA `(.L_x_78) ;  /* 0x0000004400ac8947 */ /* 0x002fea0003800000 */
.L_x_154:
[----:B-1----:R-:W-:-:S07]  /*4c60*/  MOV R0, UR22 ;  /* 0x0000001600007c02 */ /* 0x002fce0008000f00 */
.L_x_79:
[----:B-1----:R-:W-:-:S04]  /*4c70*/  SHF.L.U32 R3, R34, 0x1f, RZ ;  /* 0x0000001f22037819 */ /* 0x002fc800000006ff */
[----:B------:R1:W3:Y:S03]  /*4c80*/  SYNCS.PHASECHK.TRANS64.TRYWAIT P0, [R0+URZ+0xd8], R3 ;  /* 0x0000d803000075a7 */ /* 0x0002e600080011ff */
[----:B---3--:R-:W-:Y:S05]  /*4c90*/  @!P0 NANOSLEEP.SYNCS 0x989680 ;  /* 0x009896800000895d */ /* 0x008fea0003900000 */
[----:B------:R-:W3:Y:S02]  /*4ca0*/  @!P0 SYNCS.PHASECHK.TRANS64 P0, [R0+URZ+0xd8], R3 ;  /* 0x0000d803000085a7 */ /* 0x000ee400080010ff */
[----:B--23--:R-:W-:Y:S05]  /*4cb0*/  @P0 EXIT ;  /* 0x000000000000094d */ /* 0x00cfea0003800000 */
[----:B------:R-:W-:Y:S05]  /*4cc0*/  BRA `(.L_x_79) ;  /* 0xfffffffc00e87947 */ /* 0x000fea000383ffff */
.L_x_68:
[----:B------:R-:W-:-:S06]  /*4cd0*/  UISETP.GE.AND UP1, UPT, UR8, 0x4, UPT ;  /* 0x000000040800788c */ /* 0x000fcc000bf26270 */
[----:B------:R-:W-:-:S13]  /*4ce0*/  PLOP3.LUT P0, PT, PT, PT, UP1, 0x80, 0x8 ;  /* 0x000000000008781c */ /* 0x000fda0003f0f018 */
[----:B------:R-:W-:Y:S05]  /*4cf0*/  @!P0 EXIT ;  /* 0x000000000000894d */ /* 0x000fea0003800000 */
[----:B------:R-:W-:Y:S01]  /*4d00*/  BAR.SYNC.DEFER_BLOCKING 0x6, 0xa0 ;  /* 0x0182800000007b1d */ /* 0x000fe20000010000 */
[C---:B------:R-:W-:Y:S01]  /*4d10*/  IMAD.SHL.U32 R0, R186.reuse, 0x40, RZ ;  /* 0x00000040ba007824 */ /* 0x040fe200078e00ff */
[C---:B------:R-:W-:Y:S01]  /*4d20*/  LOP3.LUT R188, R186.reuse, 0x60, RZ, 0xc0, !PT ;  /* 0x00000060babc7812 */ /* 0x040fe200078ec0ff */
[C---:B------:R-:W-:Y:S01]  /*4d30*/  IMAD.SHL.U32 R185, R186.reuse, 0x8, RZ ;  /* 0x00000008bab97824 */ /* 0x040fe200078e00ff */
[C---:B------:R-:W-:Y:S01]  /*4d40*/  LOP3.LUT R187, R186.reuse, 0x2, RZ, 0xc0, !PT ;  /* 0x00000002babb7812 */ /* 0x040fe200078ec0ff */
[----:B------:R-:W-:Y:S01]  /*4d50*/  IMAD.U32 R78, R186, 0x10000, RZ ;  /* 0x00010000ba4e7824 */ /* 0x000fe200078e00ff */
[----:B------:R-:W-:Y:S02]  /*4d60*/  UMOV UR51, 0x400 ;  /* 0x0000040000337882 */ /* 0x000fe40000000000 */
[----:B------:R-:W1:Y:S01]  /*4d70*/  LDC R179, c[0x0][0x370] ;  /* 0x0000dc00ffb37b82 */ /* 0x000e620000000800 */
[----:B------:R-:W-:Y:S01]  /*4d80*/  ULEA UR51, UR45, UR51, 0x18 ;  /* 0x000000332d337291 */ /* 0x000fe2000f8ec0ff */
[----:B------:R-:W-:Y:S01]  /*4d90*/  LOP3.LUT R4, R0, 0x180, RZ, 0xc0, !PT ;  /* 0x0000018000047812 */ /* 0x000fe200078ec0ff */
[----:B------:R-:W-:Y:S01]  /*4da0*/  HFMA2 R181, -RZ, RZ, 0, 0 ;  /* 0x00000000ffb57431 */ /* 0x000fe200000001ff */
[----:B------:R-:W-:Y:S01]  /*4db0*/  LOP3.LUT R186, R186, 0x4, RZ, 0xc0, !PT ;  /* 0x00000004baba7812 */ /* 0x000fe200078ec0ff */
[----:B------:R-:W-:Y:S01]  /*4dc0*/  UIADD3 UR4, UPT, UPT, UR51, 0x4200, URZ ;  /* 0x0000420033047890 */ /* 0x000fe2000fffe0ff */
[----:B------:R-:W-:Y:S01]  /*4dd0*/  LOP3.LUT R185, R4, 0x30, R185, 0xf8, !PT ;  /* 0x0000003004b97812 */ /* 0x000fe200078ef8b9 */
[----:B------:R-:W-:Y:S01]  /*4de0*/  IMAD.MOV.U32 R76, RZ, RZ, RZ ;  /* 0x000000ffff4c7224 */ /* 0x000fe200078e00ff */
[----:B------:R-:W2:Y:S01]  /*4df0*/  LDC R74, c[0x0][0xb0c] ;  /* 0x0002c300ff4a7b82 */ /* 0x000ea20000000800 */
[----:B------:R-:W-:Y:S01]  /*4e00*/  IMAD.MOV.U32 R184, RZ, RZ, RZ ;  /* 0x000000ffffb87224 */ /* 0x000fe200078e00ff */
[----:B------:R-:W-:-:S02]  /*4e10*/  LOP3.LUT R185, R185, 0x1e40, R0, 0xf8, !PT ;  /* 0x00001e40b9b97812 */ /* 0x000fc400078ef800 */
[----:B------:R-:W-:Y:S02]  /*4e20*/  CS2R R182, SRZ ;  /* 0x0000000000b67805 */ /* 0x000fe4000001ff00 */
[----:B------:R-:W-:Y:S01]  /*4e30*/  LOP3.LUT R78, R78, 0x600000, RZ, 0xc0, !PT ;  /* 0x006000004e4e7812 */ /* 0x000fe200078ec0ff */
[----:B------:R-:W-:Y:S01]  /*4e40*/  IMAD.MOV R191, RZ, RZ, -R187 ;  /* 0x000000ffffbf7224 */ /* 0x000fe200078e0abb */
[----:B------:R-:W-:Y:S01]  /*4e50*/  IADD3 R192, PT, PT, -R186, 0x2, RZ ;  /* 0x00000002bac07810 */ /* 0x000fe20007ffe1ff */
[----:B------:R-:W-:Y:S01]  /*4e60*/  VIADD R193, R185, UR51 ;  /* 0x00000033b9c17c36 */ /* 0x000fe20008000000 */
[----:B------:R-:W4:Y:S01]  /*4e70*/  LDC R178, c[0x0][0xb20] ;  /* 0x0002c800ffb27b82 */ /* 0x000f220000000800 */
[----:B------:R-:W3:Y:S01]  /*4e80*/  LDS R2, [UR51+0x140] ;  /* 0x00014033ff027984 */ /* 0x000ee20008000800 */
[----:B------:R-:W-:Y:S01]  /*4e90*/  IMAD.MOV R190, RZ, RZ, -R186 ;  /* 0x000000ffffbe7224 */ /* 0x000fe200078e0aba */
[----:B------:R-:W-:Y:S01]  /*4ea0*/  MOV R194, UR4 ;  /* 0x0000000400c27c02 */ /* 0x000fe20008000f00 */
[----:B------:R-:W-:Y:S01]  /*4eb0*/  VIADD R193, R193, 0x200 ;  /* 0x00000200c1c17836 */ /* 0x000fe20000000000 */
[----:B------:R-:W1:Y:S03]  /*4ec0*/  LDCU.64 UR54, c[0x0][0x348] ;  /* 0x00006900ff3677ac */ /* 0x000e660008000a00 */
[----:B------:R-:W1:Y:S01]  /*4ed0*/  LDC R73, c[0x0][0xb30] ;  /* 0x0002cc00ff497b82 */ /* 0x000e620000000800 */
[----:B------:R-:W1:Y:S01]  /*4ee0*/  LDCU.64 UR36, c[0x0][0x888] ;  /* 0x00011100ff2477ac */ /* 0x000e620008000a00 */
[----:B------:R-:W1:Y:S06]  /*4ef0*/  LDCU.64 UR38, c[0x0][0x890] ;  /* 0x00011200ff2677ac */ /* 0x000e6c0008000a00 */
[----:B------:R-:W1:Y:S01]  /*4f00*/  LDC.64 R166, c[0x0][0xb10] ;  /* 0x0002c400ffa67b82 */ /* 0x000e620000000a00 */
[----:B------:R-:W1:Y:S01]  /*4f10*/  LDCU.64 UR46, c[0x0][0xa90] ;  /* 0x00015200ff2e77ac */ /* 0x000e620008000a00 */
[----:B------:R-:W-:-:S06]  /*4f20*/  UIADD3 UR50, UPT, UPT, UR51, 0x200, URZ ;  /* 0x0000020033327890 */ /* 0x000fcc000fffe0ff */
[----:B------:R-:W1:Y:S08]  /*4f30*/  LDC.64 R70, c[0x0][0xb18] ;  /* 0x0002c600ff467b82 */ /* 0x000e700000000a00 */
[----:B------:R-:W1:Y:S08]  /*4f40*/  LDC.64 R68, c[0x0][0xb28] ;  /* 0x0002ca00ff447b82 */ /* 0x000e700000000a00 */
[----:B------:R-:W1:Y:S01]  /*4f50*/  LDC.64 R164, c[0x0][0x8b0] ;  /* 0x00022c00ffa47b82 */ /* 0x000e620000000a00 */
[C---:B---3--:R-:W-:Y:S01]  /*4f60*/  VIADD R3, R2.reuse, 0x80 ;  /* 0x0000008002037836 */ /* 0x048fe20000000000 */
[----:B------:R-:W-:-:S04]  /*4f70*/  LOP3.LUT R2, R2, 0xffff, RZ, 0xc0, !PT ;  /* 0x0000ffff02027812 */ /* 0x000fc800078ec0ff */
[----:B------:R-:W-:Y:S02]  /*4f80*/  LOP3.LUT R3, R3, 0xffff, RZ, 0xc0, !PT ;  /* 0x0000ffff03037812 */ /* 0x000fe400078ec0ff */
[----:B------:R-:W3:Y:S03]  /*4f90*/  LDC.64 R146, c[0x0][0x8a8] ;  /* 0x00022a00ff927b82 */ /* 0x000ee60000000a00 */
[----:B------:R1:W-:Y:S05]  /*4fa0*/  STL.64 [R1], R2 ;  /* 0x0000000201007387 */ /* 0x0003ea0000100a00 */
[----:B------:R-:W1:Y:S08]  /*4fb0*/  LDC.64 R170, c[0x0][0xa80] ;  /* 0x0002a000ffaa7b82 */ /* 0x000e700000000a00 */
[----:B------:R-:W1:Y:S08]  /*4fc0*/  LDC.64 R168, c[0x0][0xa88] ;  /* 0x0002a200ffa87b82 */ /* 0x000e700000000a00 */
[----:B--2-4-:R-:W1:Y:S02]  /*4fd0*/  LDC R180, c[0x0][0x374] ;  /* 0x0000dd00ffb47b82 */ /* 0x014e640000000800 */
.L_x_106:
[----:B-1----:R-:W-:Y:S04]  /*4fe0*/  SHF.L.U32 R3, R183, 0x1f, RZ ;  /* 0x0000001fb7037819 */ /* 0x002fe800000006ff */
[----:B------:R-:W1:Y:S02]  /*4ff0*/  SYNCS.PHASECHK.TRANS64.TRYWAIT P0, [UR51+0xf0], R3 ;  /* 0x0000f003ff0075a7 */ /* 0x000e640008001133 */
[----:B-1----:R-:W-:Y:S05]  /*5000*/  @!P0 BRA `(.L_x_80) ;  /* 0x0000004000d88947 */ /* 0x002fea0003800000 */
.L_x_156:
[----:B------:R-:W2:Y:S01]  /*5010*/  LDC.64 R12, c[0x0][0xb10] ;  /* 0x0002c400ff0c7b82 */ /* 0x000ea20000000a00 */
[----:B------:R-:W4:Y:S01]  /*5020*/  LDS.128 R20, [UR51+0x130] ;  /* 0x00013033ff147984 */ /* 0x000f220008000c00 */
[----:B------:R-:W-:Y:S01]  /*5030*/  UIADD3 UR4, UPT, UPT, UR51, 0xf8, URZ ;  /* 0x000000f833047890 */ /* 0x000fe2000fffe0ff */
[----:B-1----:R-:W-:Y:S01]  /*5040*/  IMAD R0, R76, 0x4, R1 ;  /* 0x000000044c007824 */ /* 0x002fe200078e0201 */
[----:B------:R-:W-:Y:S04]  /*5050*/  ISETP.NE.AND P1, PT, R73, 0x1, PT ;  /* 0x000000014900780c */ /* 0x000fe80003f25270 */
[----:B------:R-:W1:Y:S01]  /*5060*/  LDC.64 R10, c[0x0][0xb18] ;  /* 0x0002c600ff0a7b82 */ /* 0x000e620000000a00 */
[----:B------:R-:W-:Y:S01]  /*5070*/  UPRMT UR4, URZ, 0x654, UR4 ;  /* 0x00000654ff047896 */ /* 0x000fe20008000004 */
[----:B------:R-:W-:Y:S01]  /*5080*/  ISETP.GE.AND P0, PT, R72, 0x1, PT ;  /* 0x000000014800780c */ /* 0x000fe20003f06270 */
[----:B------:R-:W-:Y:S01]  /*5090*/  @!PT LDS RZ, [RZ] ;  /* 0x00000000fffff984 */ /* 0x000fe20000000800 */
[----:B------:R-:W-:Y:S01]  /*50a0*/  @!PT LDS RZ, [RZ] ;  /* 0x00000000fffff984 */ /* 0x000fe20000000800 */
[----:B------:R-:W-:Y:S01]  /*50b0*/  @!PT LDS RZ, [RZ] ;  /* 0x00000000fffff984 */ /* 0x000fe20000000800 */
[----:B------:R-:W-:Y:S01]  /*50c0*/  @!PT LDS RZ, [RZ] ;  /* 0x00000000fffff984 */ /* 0x000fe20000000800 */
[----:B------:R3:W-:Y:S06]  /*50d0*/  MEMBAR.ALL.CTA ;  /* 0x0000000000007992 */ /* 0x0007ec0000008000 */
[----:B---3--:R-:W3:Y:S01]  /*50e0*/  FENCE.VIEW.ASYNC.S ;  /* 0x00000000000073c6 */ /* 0x008ee20000000000 */
[----:B------:R-:W1:Y:S08]  /*50f0*/  @!P1 LDC R14, c[0x0][0xb20] ;  /* 0x0002c800ff0e9b82 */ /* 0x000e700000000800 */
[----:B------:R-:W1:Y:S01]  /*5100*/  @!P1 LDC R9, c[0x0][0xb0c] ;  /* 0x0002c300ff099b82 */ /* 0x000e620000000800 */
[----:B---3--:R-:W-:Y:S01]  /*5110*/  SYNCS.ARRIVE.TRANS64.RED.A1T0 RZ, [UR4], RZ ;  /* 0x000000ffffff79a7 */ /* 0x008fe20008100404 */
[----:B------:R3:W5:Y:S01]  /*5120*/  LDL R17, [R0] ;  /* 0x0000000000117983 */ /* 0x0007620000100800 */
[----:B----4-:R-:W-:Y:S04]  /*5130*/  LOP3.LUT P4, RZ, R22, 0x1, RZ, 0xc0, !PT ;  /* 0x0000000116ff7812 */ /* 0x010fe8000788c0ff */
[----:B------:R-:W-:Y:S09]  /*5140*/  P2R R195, PR, RZ, 0x10 ;  /* 0x00000010ffc37803 */ /* 0x000ff20000000000 */
[----:B------:R-:W-:Y:S02]  /*5150*/  @P4 MOV R77, R20 ;  /* 0x00000014004d4202 */ /* 0x000fe40000000f00 */
[----:B------:R-:W-:Y:S01]  /*5160*/  @P4 LOP3.LUT R75, R21, 0xffff, RZ, 0xc0, !PT ;  /* 0x0000ffff154b4812 */ /* 0x000fe200078ec0ff */
[----:B--23--:R-:W-:Y:S06]  /*5170*/  @!P0 BRA `(.L_x_81) ;  /* 0x0000000000a48947 */ /* 0x00cfec0003800000 */
[----:B------:R-:W-:Y:S01]  /*5180*/  IMAD.HI.U32 R25, R180, R71, RZ ;  /* 0x00000047b4197227 */ /* 0x000fe200078e00ff */
[----:B------:R-:W-:Y:S02]  /*5190*/  ISETP.NE.AND P0, PT, R70, 0x1, PT ;  /* 0x000000014600780c */ /* 0x000fe40003f05270 */
[----:B------:R-:W-:Y:S01]  /*51a0*/  ISETP.NE.AND P2, PT, R72, 0x1, PT ;  /* 0x000000014800780c */ /* 0x000fe20003f45270 */
[----:B------:R-:W-:Y:S01]  /*51b0*/  IMAD.HI.U32 R18, R179, R166, RZ ;  /* 0x000000a6b3127227 */ /* 0x000fe200078e00ff */
[----:B------:R-:W-:Y:S02]  /*51c0*/  SHF.R.U32.HI R25, RZ, R178, R25 ;  /* 0x000000b2ff197219 */ /* 0x000fe40000011619 */
[----:B------:R-:W-:Y:S01]  /*51d0*/  ISETP.NE.AND P3, PT, R74, 0x1, PT ;  /* 0x000000014a00780c */ /* 0x000fe20003f65270 */
[----:B------:R-:W-:Y:S01]  /*51e0*/  IMAD.HI.U32 R26, R77, R166, RZ ;  /* 0x000000a64d1a7227 */ /* 0x000fe200078e00ff */
[----:B------:R-:W-:Y:S02]  /*51f0*/  SHF.R.U32.HI R18, RZ, R167, R18 ;  /* 0x000000a7ff127219 */ /* 0x000fe40000011612 */
[----:B------:R-:W-:Y:S01]  /*5200*/  SEL R3, R180, R25, !P0 ;  /* 0x00000019b4037207 */ /* 0x000fe20004000000 */
[----:B------:R-:W-:Y:S01]  /*5210*/  IMAD.HI.U32 R25, R75, R71, RZ ;  /* 0x000000474b197227 */ /* 0x000fe200078e00ff */
[----:B------:R-:W-:Y:S02]  /*5220*/  SEL R7, R179, R18, !P3 ;  /* 0x00000012b3077207 */ /* 0x000fe40005800000 */
[----:B------:R-:W-:Y:S01]  /*5230*/  SHF.R.U32.HI R26, RZ, R167, R26 ;  /* 0x000000a7ff1a7219 */ /* 0x000fe2000001161a */
[-C--:B------:R-:W-:Y:S04]  /*5240*/  IMAD.HI.U32 R18, R3, R68.reuse, RZ ;  /* 0x0000004403127227 */ /* 0x080fe800078e00ff */
[----:B------:R-:W-:Y:S01]  /*5250*/  IMAD.HI.U32 R24, R7, R68, RZ ;  /* 0x0000004407187227 */ /* 0x000fe200078e00ff */
[-C--:B------:R-:W-:Y:S02]  /*5260*/  @P2 SHF.R.U32.HI R3, RZ, R69.reuse, R18 ;  /* 0x00000045ff032219 */ /* 0x080fe40000011612 */
[----:B------:R-:W-:Y:S02]  /*5270*/  SHF.R.U32.HI R18, RZ, R178, R25 ;  /* 0x000000b2ff127219 */ /* 0x000fe40000011619 */
[----:B------:R-:W-:Y:S01]  /*5280*/  @P2 SHF.R.U32.HI R7, RZ, R69, R24 ;  /* 0x00000045ff072219 */ /* 0x000fe20000011618 */
[C---:B------:R-:W-:Y:S01]  /*5290*/  IMAD R2, R72.reuse, R3, RZ ;  /* 0x0000000348027224 */ /* 0x040fe200078e02ff */
[----:B------:R-:W-:Y:S02]  /*52a0*/  SEL R5, R75, R18, !P0 ;  /* 0x000000124b057207 */ /* 0x000fe40004000000 */
[----:B------:R-:W-:Y:S01]  /*52b0*/  SEL R3, R77, R26, !P3 ;  /* 0x0000001a4d037207 */ /* 0x000fe20005800000 */
[----:B------:R-:W-:Y:S01]  /*52c0*/  IMAD R4, R72, R7, RZ ;  /* 0x0000000748047224 */ /* 0x000fe200078e02ff */
[C---:B------:R-:W-:Y:S01]  /*52d0*/  ISETP.GE.AND P0, PT, R5.reuse, R2, PT ;  /* 0x000000020500720c */ /* 0x040fe20003f06270 */
[----:B------:R-:W-:Y:S03]  /*52e0*/  IMAD.HI.U32 R6, R5, R68, RZ ;  /* 0x0000004405067227 */ /* 0x000fe600078e00ff */
[----:B------:R-:W-:Y:S01]  /*52f0*/  ISETP.GE.OR P0, PT, R3, R4, P0 ;  /* 0x000000040300720c */ /* 0x000fe20000706670 */
[----:B------:R-:W-:Y:S01]  /*5300*/  IMAD.MOV R4, RZ, RZ, -R3 ;  /* 0x000000ffff047224 */ /* 0x000fe200078e0a03 */
[-C--:B------:R-:W-:Y:S03]  /*5310*/  SHF.R.U32.HI R6, RZ, R69.reuse, R6 ;  /* 0x00000045ff067219 */ /* 0x080fe60000011606 */
[----:B------:R-:W-:Y:S01]  /*5320*/  IMAD R77, R74, R4, R77 ;  /* 0x000000044a4d7224 */ /* 0x000fe200078e024d */
[----:B------:R-:W-:Y:S05]  /*5330*/  SEL R15, R5, R6, !P2 ;  /* 0x00000006050f7207 */ /* 0x000fea0005000000 */
[----:B------:R-:W-:Y:S02]  /*5340*/  IMAD.MOV R6, RZ, RZ, -R15 ;  /* 0x000000ffff067224 */ /* 0x000fe400078e0a0f */
[C---:B------:R-:W-:Y:S04]  /*5350*/  @!P0 IMAD.HI.U32 R2, R3.reuse, R68, RZ ;  /* 0x0000004403028227 */ /* 0x040fe800078e00ff */
[----:B------:R-:W-:Y:S01]  /*5360*/  IMAD R6, R72, R6, R5 ;  /* 0x0000000648067224 */ /* 0x000fe200078e0205 */
[----:B------:R-:W-:Y:S04]  /*5370*/  @!P0 SHF.R.U32.HI R2, RZ, R69, R2 ;  /* 0x00000045ff028219 */ /* 0x000fe80000011602 */
[----:B------:R-:W-:Y:S02]  /*5380*/  @!P0 SEL R0, R3, R2, !P2 ;  /* 0x0000000203008207 */ /* 0x000fe40005000000 */
[----:B------:R-:W-:Y:S02]  /*5390*/  IADD3 R2, PT, PT, -R5, RZ, RZ ;  /* 0x000000ff05027210 */ /* 0x000fe40007ffe1ff */
[----:B------:R-:W-:Y:S01]  /*53a0*/  @!P0 IADD3 R8, PT, PT, R15, -R0, RZ ;  /* 0x800000000f088210 */ /* 0x000fe20007ffe0ff */
[----:B------:R-:W-:Y:S02]  /*53b0*/  @!P0 IMAD R0, R7, R6, R0 ;  /* 0x0000000607008224 */ /* 0x000fe400078e0200 */
[----:B------:R-:W-:Y:S02]  /*53c0*/  IMAD R75, R70, R2, R75 ;  /* 0x00000002464b7224 */ /* 0x000fe400078e024b */
[----:B------:R-:W-:Y:S02]  /*53d0*/  @!P0 IMAD R5, R8, R72, R3 ;  /* 0x0000004808058224 */ /* 0x000fe400078e0203 */
[----:B------:R-:W-:Y:S04]  /*53e0*/  @!P0 IMAD.MOV.U32 R3, RZ, RZ, R0 ;  /* 0x000000ffff038224 */ /* 0x000fe800078e0000 */
[----:B------:R-:W-:Y:S02]  /*53f0*/  IMAD R77, R3, R74, R77 ;  /* 0x0000004a034d7224 */ /* 0x000fe400078e024d */
[----:B------:R-:W-:Y:S07]  /*5400*/  IMAD R75, R5, R70, R75 ;  /* 0x00000046054b7224 */ /* 0x000fee00078e024b */
.L_x_81:
[----:B-1----:R-:W-:Y:S01]  /*5410*/  @!P1 ISETP.NE.AND P0, PT, R10, 0x1, PT ;  /* 0x000000010a00980c */ /* 0x002fe20003f05270 */
[----:B------:R-:W-:Y:S01]  /*5420*/  @!P1 IMAD.HI.U32 R0, R77, R12, RZ ;  /* 0x0000000c4d009227 */ /* 0x000fe200078e00ff */
[----:B------:R-:W-:Y:S01]  /*5430*/  @!P1 ISETP.NE.AND P2, PT, R9, 0x1, PT ;  /* 0x000000010900980c */ /* 0x000fe20003f45270 */
[----:B------:R-:W-:Y:S01]  /*5440*/  ULOP3.LUT UP0, URZ, UR50, 0x1b0, URZ, 0xc0, !UPT ;  /* 0x000001b032ff7892 */ /* 0x000fe2000f80c0ff */
[----:B------:R-:W-:Y:S01]  /*5450*/  @P4 SHF.R.U32.HI R20, RZ, 0x10, R21 ;  /* 0x00000010ff144819 */ /* 0x000fe20000011615 */
[----:B------:R-:W-:Y:S01]  /*5460*/  @!P1 IMAD.HI.U32 R3, R75, R11, RZ ;  /* 0x0000000b4b039227 */ /* 0x000fe200078e00ff */
[----:B------:R-:W-:Y:S02]  /*5470*/  @!P1 SHF.R.U32.HI R0, RZ, R13, R0 ;  /* 0x0000000dff009219 */ /* 0x000fe40000011600 */
[----:B------:R-:W-:Y:S02]  /*5480*/  R2UR UR41, R16 ;  /* 0x00000000102972ca */ /* 0x000fe400000e0000 */
[----:B------:R-:W-:Y:S02]  /*5490*/  @!P1 SHF.R.U32.HI R2, RZ, R14, R3 ;  /* 0x0000000eff029219 */ /* 0x000fe40000011603 */
[----:B------:R-:W-:Y:S02]  /*54a0*/  @!P1 SEL R3, R77, R0, !P2 ;  /* 0x000000004d039207 */ /* 0x000fe40005000000 */
[----:B------:R-:W-:Y:S02]  /*54b0*/  @!P1 SEL R2, R75, R2, !P0 ;  /* 0x000000024b029207 */ /* 0x000fe40004000000 */
[----:B------:R-:W-:Y:S03]  /*54c0*/  @P4 R2UR UR52, R20 ;  /* 0x00000000143442ca */ /* 0x000fe600000e0000 */
[----:B------:R-:W-:Y:S02]  /*54d0*/  @!P1 IMAD.IADD R0, R2, 0x1, -R3 ;  /* 0x0000000102009824 */ /* 0x000fe400078e0a03 */
[----:B------:R-:W-:Y:S01]  /*54e0*/  @!P1 IMAD.IADD R2, R3, 0x1, -R2 ;  /* 0x0000000103029824 */ /* 0x000fe200078e0a02 */
[----:B------:R-:W-:Y:S01]  /*54f0*/  USHF.L.U32 UR41, UR41, 0x7, URZ ;  /* 0x0000000729297899 */ /* 0x000fe200080006ff */
[----:B------:R-:W-:Y:S02]  /*5500*/  @!P1 IMAD R77, R0, R9, R77 ;  /* 0x00000009004d9224 */ /* 0x000fe400078e024d */
[----:B------:R-:W-:Y:S01]  /*5510*/  @!P1 IMAD R75, R2, R10, R75 ;  /* 0x0000000a024b9224 */ /* 0x000fe200078e024b */
[----:B------:R-:W-:Y:S08]  /*5520*/  BRA.U !UP0, `(.L_x_82) ;  /* 0x0000000108407547 */ /* 0x000ff0000b800000 */
[----:B------:R-:W1:Y:S01]  /*5530*/  LDCU.64 UR8, c[0x4][0x80] ;  /* 0x01001000ff0877ac */ /* 0x000e620008000a00 */
[----:B------:R-:W-:Y:S01]  /*5540*/  MOV R3, 0x0 ;  /* 0x0000000000037802 */ /* 0x000fe20000000f00 */
[----:B------:R-:W-:Y:S02]  /*5550*/  HFMA2 R12, -RZ, RZ, 0, 5.9604644775390625e-08 ;  /* 0x00000001ff0c7431 */ /* 0x000fe400000001ff */
[----:B------:R-:W-:Y:S02]  /*5560*/  IMAD.MOV.U32 R8, RZ, RZ, 0x70 ;  /* 0x00000070ff087424 */ /* 0x000fe400078e00ff */
[----:B------:R-:W-:Y:S01]  /*5570*/  IMAD.MOV.U32 R13, RZ, RZ, RZ ;  /* 0x000000ffff0d7224 */ /* 0x000fe200078e00ff */
[----:B------:R-:W2:Y:S01]  /*5580*/  LDCU.64 UR6, c[0x4][0x88] ;  /* 0x01001100ff0677ac */ /* 0x000ea20008000a00 */
[----:B------:R-:W3:Y:S01]  /*5590*/  LDC.64 R2, c[0x4][R3] ;  /* 0x0100000003027b82 */ /* 0x000ee20000000a00 */
[----:B------:R-:W4:Y:S01]  /*55a0*/  LDCU.64 UR4, c[0x4][0x8] ;  /* 0x01000100ff0477ac */ /* 0x000f220008000a00 */
[----:B-1----:R-:W-:Y:S01]  /*55b0*/  MOV R5, UR9 ;  /* 0x0000000900057c02 */ /* 0x002fe20008000f00 */
[----:B------:R-:W-:Y:S01]  /*55c0*/  IMAD.U32 R4, RZ, RZ, UR8 ;  /* 0x00000008ff047e24 */ /* 0x000fe2000f8e00ff */
[----:B--2---:R-:W-:Y:S01]  /*55d0*/  MOV R7, UR7 ;  /* 0x0000000700077c02 */ /* 0x004fe20008000f00 */
[----:B------:R-:W-:Y:S01]  /*55e0*/  IMAD.U32 R6, RZ, RZ, UR6 ;  /* 0x00000006ff067e24 */ /* 0x000fe2000f8e00ff */
[----:B----4-:R-:W-:Y:S01]  /*55f0*/  MOV R11, UR5 ;  /* 0x00000005000b7c02 */ /* 0x010fe20008000f00 */
[----:B------:R-:W-:Y:S02]  /*5600*/  IMAD.U32 R10, RZ, RZ, UR4 ;  /* 0x00000004ff0a7e24 */ /* 0x000fe4000f8e00ff */
[----:B------:R-:W-:Y:S07]  /*5610*/  LEPC R20, `(.L_x_82) ;  /* 0x000000001014794e */ /* 0x000fee0000000000 */
[----:B---3-5:R-:W-:Y:S05]  /*5620*/  CALL.ABS.NOINC R2 ;  /* 0x0000000002007343 */ /* 0x028fea0003c00000 */
.L_x_82:
[----:B------:R-:W-:Y:S01]  /*5630*/  LOP3.LUT P0, RZ, R194, 0x1b0, RZ, 0xc0, !PT ;  /* 0x000001b0c2ff7812 */ /* 0x000fe2000780c0ff */
[----:B------:R-:W-:Y:S11]  /*5640*/  BSSY.RECONVERGENT B6, `(.L_x_83) ;  /* 0x0000013000067945 */ /* 0x000ff60003800200 */
[----:B------:R-:W-:Y:S01]  /*5650*/  @!UPT UIADD3 URZ, UPT, UPT, URZ, URZ, URZ ;  /* 0x000000fffffff290 */ /* 0x000fe2000fffe0ff */
[----:B------:R-:W-:Y:S05]  /*5660*/  @!P0 BRA `(.L_x_84) ;  /* 0x0000000000408947 */ /* 0x000fea0003800000 */
        /* <DEDUP_REMOVED lines=16> */
.L_x_84:
[----:B------:R-:W-:Y:S05]  /*5770*/  BSYNC.RECONVERGENT B6 ;  /* 0x0000000000067941 */ /* 0x000fea0003800200 */
.L_x_83:
[----:B------:R-:W-:Y:S01]  /*5780*/  ISETP.NE.U32.AND P4, PT, R164, RZ, PT ;  /* 0x000000ffa400720c */ /* 0x000fe20003f85070 */
[----:B------:R-:W-:Y:S01]  /*5790*/  UISETP.NE.AND UP2, UPT, UR53, URZ, UPT ;  /* 0x000000ff3500728c */ /* 0x000fe2000bf45270 */
[----:B------:R-:W-:Y:S01]  /*57a0*/  ISETP.NE.U32.AND P2, PT, RZ, UR36, PT ;  /* 0x00000024ff007c0c */ /* 0x000fe2000bf45070 */
[----:B------:R-:W-:Y:S01]  /*57b0*/  UISETP.NE.U32.AND UP1, UPT, UR38, URZ, UPT ;  /* 0x000000ff2600728c */ /* 0x000fe2000bf25070 */
[----:B------:R-:W-:Y:S01]  /*57c0*/  ISETP.NE.AND.EX P4, PT, R165, RZ, PT, P4 ;  /* 0x000000ffa500720c */ /* 0x000fe20003f85340 */
[----:B------:R-:W-:Y:S01]  /*57d0*/  UPLOP3.LUT UP0, UPT, UPT, UPT, UPT, 0x40, 0x4 ;  /* 0x000000000004789c */ /* 0x000fe20003f0e870 */
[----:B------:R-:W-:Y:S01]  /*57e0*/  ISETP.NE.AND.EX P2, PT, RZ, UR37, PT, P2 ;  /* 0x00000025ff007c0c */ /* 0x000fe2000bf45320 */
[----:B------:R-:W-:Y:S01]  /*57f0*/  UISETP.NE.AND.EX UP1, UPT, UR39, URZ, UPT, UP1 ;  /* 0x000000ff2700728c */ /* 0x000fe2000bf25310 */
[----:B------:R-:W-:Y:S04]  /*5800*/  PLOP3.LUT P1, PT, PT, PT, UP2, 0x80, 0x8 ;  /* 0x000000000008781c */ /* 0x000fe80003f2f028 */
[----:B------:R-:W-:Y:S06]  /*5810*/  @UP2 UPLOP3.LUT UP0, UPT, UPT, UPT, UP1, 0x80, 0x8 ;  /* 0x000000000008289c */ /* 0x000fec0003f0f010 */
[----:B------:R-:W-:Y:S01]  /*5820*/  PLOP3.LUT P0, PT, PT, PT, UP0, 0x80, 0x8 ;  /* 0x000000000008781c */ /* 0x000fe20003f0f008 */
[----:B------:R-:W-:Y:S01]  /*5830*/  @!UPT UIADD3 URZ, UPT, UPT, URZ, URZ, URZ ;  /* 0x000000fffffff290 */ /* 0x000fe2000fffe0ff */
[----:B------:R-:W-:Y:S11]  /*5840*/  BRA.U !UP1, `(.L_x_85) ;  /* 0x0000000109387547 */ /* 0x000ff6000b800000 */
[----:B------:R-:W-:Y:S01]  /*5850*/  UISETP.NE.U32.AND UP0, UPT, UR36, URZ, UPT ;  /* 0x000000ff2400728c */ /* 0x000fe2000bf05070 */
[----:B------:R-:W-:Y:S02]  /*5860*/  HFMA2 R0, -RZ, RZ, 0, 5.9604644775390625e-08 ;  /* 0x00000001ff007431 */ /* 0x000fe400000001ff */
[----:B------:R-:W-:Y:S01]  /*5870*/  IMAD.MOV.U32 R177, RZ, RZ, 0x1 ;  /* 0x00000001ffb17424 */ /* 0x000fe200078e00ff */
[----:B------:R-:W-:Y:S06]  /*5880*/  UISETP.NE.AND.EX UP0, UPT, UR37, URZ, UPT, UP0 ;  /* 0x000000ff2500728c */ /* 0x000fec000bf05300 */
        /* <DEDUP_REMOVED lines=9> */
[----:B-12---:R-:W-:Y:S02]  /*5920*/  @!P3 IMAD.U32 R81, RZ, RZ, UR4 ;  /* 0x00000004ff51be24 */ /* 0x006fe4000f8e00ff */
.L_x_85:
[----:B------:R-:W-:Y:S05]  /*5930*/  @!P4 BRA `(.L_x_86) ;  /* 0x000000000020c947 */ /* 0x000fea0003800000 */
[----:B------:R-:W-:Y:S04]  /*5940*/  ISETP.NE.U32.AND P3, PT, R146, RZ, PT ;  /* 0x000000ff9200720c */ /* 0x000fe80003f65070 */
[----:B------:R-:W-:Y:S11]  /*5950*/  ISETP.NE.AND.EX P3, PT, R147, RZ, PT, P3 ;  /* 0x000000ff9300720c */ /* 0x000ff60003f65330 */
[----:B------:R-:W-:Y:S02]  /*5960*/  @!UPT UIADD3 URZ, UPT, UPT, URZ, URZ, URZ ;  /* 0x000000fffffff290 */ /* 0x000fe4000fffe0ff */
[----:B------:R-:W1:Y:S01]  /*5970*/  @P3 LDC.64 R2, c[0x0][0x8a8] ;  /* 0x00022a00ff023b82 */ /* 0x000e620000000a00 */
[----:B------:R-:W-:Y:S04]  /*5980*/  @P3 IMAD R0, R164, UR56, RZ ;  /* 0x00000038a4003c24 */ /* 0x000fe8000f8e02ff */
[----:B-1----:R-:W-:Y:S05]  /*5990*/  @P3 IMAD.WIDE R2, R0, 0x4, R2 ;  /* 0x0000000400023825 */ /* 0x002fea00078e0202 */
[----:B-----5:R1:W5:Y:S02]  /*59a0*/  @P3 LDG.E R79, desc[UR48][R2.64] ;  /* 0x00000030024f3981 */ /* 0x020364000c1e1900 */
[----:B-1----:R-:W2:Y:S02]  /*59b0*/  @!P3 LDC R79, c[0x0][0x8a0] ;  /* 0x00022800ff4fbb82 */ /* 0x002ea40000000800 */
.L_x_86:
[----:B-----5:R-:W-:Y:S01]  /*59c0*/  FSETP.NEU.AND P4, PT, R81, RZ, PT ;  /* 0x000000ff5100720b */ /* 0x020fe20003f8d000 */
[----:B------:R-:W-:Y:S01]  /*59d0*/  IMAD.SHL.U32 R198, R19, 0x80, RZ ;  /* 0x0000008013c67824 */ /* 0x000fe200078e00ff */
[----:B------:R-:W-:Y:S01]  /*59e0*/  SEL R5, RZ, 0xffffffff, P2 ;  /* 0xffffffffff057807 */ /* 0x000fe20001000000 */
[----:B------:R-:W-:Y:S01]  /*59f0*/  BSSY B1, `(.L_x_87) ;  /* 0x0000052000017945 */ /* 0x000fe20003800000 */
[----:B------:R-:W-:Y:S01]  /*5a00*/  LOP3.LUT P3, RZ, R177, 0xff, RZ, 0xc0, !PT ;  /* 0x000000ffb1ff7812 */ /* 0x000fe2000786c0ff */
[----:B------:R-:W-:Y:S01]  /*5a10*/  IMAD.HI.U32 R7, R198, R171, RZ ;  /* 0x000000abc6077227 */ /* 0x000fe200078e00ff */
[----:B------:R-:W-:Y:S02]  /*5a20*/  @P1 SEL R2, RZ, 0xffffffff, P4 ;  /* 0xffffffffff021807 */ /* 0x000fe40002000000 */
[----:B------:R-:W-:Y:S01]  /*5a30*/  LEA R0, R182, UR51, 0x3 ;  /* 0x00000033b6007c11 */ /* 0x000fe2000f8e18ff */
[----:B------:R-:W-:Y:S01]  /*5a40*/  IMAD.MOV.U32 R207, RZ, RZ, 0x1 ;  /* 0x00000001ffcf7424 */ /* 0x000fe200078e00ff */
[----:B------:R-:W-:Y:S01]  /*5a50*/  @P0 SEL R2, R5, R2, !P3 ;  /* 0x0000000205020207 */ /* 0x000fe20005800000 */
[----:B------:R-:W-:Y:S01]  /*5a60*/  IMAD.IADD R80, R78, 0x1, R17 ;  /* 0x000000014e507824 */ /* 0x000fe200078e0211 */
[----:B------:R-:W-:Y:S02]  /*5a70*/  LEA R206, R76, UR51, 0x3 ;  /* 0x000000334cce7c11 */ /* 0x000fe4000f8e18ff */
[----:B------:R-:W-:Y:S02]  /*5a80*/  CS2R R162, SRZ ;  /* 0x0000000000a27805 */ /* 0x000fe4000001ff00 */
[----:B------:R-:W-:Y:S02]  /*5a90*/  @P1 LOP3.LUT R2, R2, 0x1, RZ, 0xc0, !PT ;  /* 0x0000000102021812 */ /* 0x000fe400078ec0ff */
[----:B------:R-:W-:Y:S02]  /*5aa0*/  CS2R R160, SRZ ;  /* 0x0000000000a07805 */ /* 0x000fe4000001ff00 */
[----:B------:R-:W-:Y:S02]  /*5ab0*/  SHF.L.U32 R3, R184, 0x1f, RZ ;  /* 0x0000001fb8037819 */ /* 0x000fe400000006ff */
[----:B------:R-:W-:Y:S02]  /*5ac0*/  CS2R R158, SRZ ;  /* 0x00000000009e7805 */ /* 0x000fe4000001ff00 */
[----:B------:R-:W-:Y:S02]  /*5ad0*/  ISETP.NE.U32.OR P6, PT, R2, 0x1, !P1 ;  /* 0x000000010200780c */ /* 0x000fe40004fc5470 */
[----:B------:R-:W-:Y:S02]  /*5ae0*/  CS2R R156, SRZ ;  /* 0x00000000009c7805 */ /* 0x000fe4000001ff00 */
[----:B------:R-:W-:Y:S02]  /*5af0*/  ISETP.NE.AND P2, PT, R170, 0x1, PT ;  /* 0x00000001aa00780c */ /* 0x000fe40003f45270 */
[----:B------:R-:W-:Y:S02]  /*5b00*/  CS2R R154, SRZ ;  /* 0x00000000009a7805 */ /* 0x000fe4000001ff00 */
[----:B------:R-:W-:Y:S02]  /*5b10*/  SHF.R.U32.HI R7, RZ, R168, R7 ;  /* 0x000000a8ff077219 */ /* 0x000fe40000011607 */
[----:B------:R-:W-:Y:S02]  /*5b20*/  CS2R R152, SRZ ;  /* 0x0000000000987805 */ /* 0x000fe4000001ff00 */
[----:B------:R-:W-:Y:S02]  /*5b30*/  SEL R2, RZ, 0xffffffff, P4 ;  /* 0xffffffffff027807 */ /* 0x000fe40002000000 */
[----:B------:R-:W-:Y:S02]  /*5b40*/  CS2R R150, SRZ ;  /* 0x0000000000967805 */ /* 0x000fe4000001ff00 */
[----:B------:R-:W-:Y:S02]  /*5b50*/  SEL R196, R198, R7, !P2 ;  /* 0x00000007c6c47207 */ /* 0x000fe40005000000 */
[----:B------:R-:W-:Y:S02]  /*5b60*/  CS2R R148, SRZ ;  /* 0x0000000000947805 */ /* 0x000fe4000001ff00 */
[----:B------:R-:W-:Y:S02]  /*5b70*/  PLOP3.LUT P2, PT, PT, PT, UP1, 0x80, 0x8 ;  /* 0x000000000008781c */ /* 0x000fe40003f4f018 */
[----:B------:R-:W-:Y:S01]  /*5b80*/  ISETP.NE.AND P4, PT, R169, 0x1, PT ;  /* 0x00000001a900780c */ /* 0x000fe20003f85270 */
[C---:B------:R-:W-:Y:S01]  /*5b90*/  IMAD.HI.U32 R197, R196.reuse, UR46, RZ ;  /* 0x0000002ec4c57c27 */ /* 0x040fe2000f8e00ff */
[----:B------:R-:W-:Y:S02]  /*5ba0*/  @P6 SHF.L.U32 R9, R181, 0x1f, RZ ;  /* 0x0000001fb5096819 */ /* 0x000fe400000006ff */
[----:B------:R-:W-:Y:S02]  /*5bb0*/  P2R R172, PR, RZ, 0x40 ;  /* 0x00000040ffac7803 */ /* 0x000fe40000000000 */
[----:B------:R-:W1:Y:S01]  /*5bc0*/  @P6 SYNCS.PHASECHK.TRANS64.TRYWAIT P1, [R0+URZ+0xc0], R9 ;  /* 0x0000c009000065a7 */ /* 0x000e6200080211ff */
[----:B------:R-:W-:Y:S04]  /*5bd0*/  SHF.R.U32.HI R197, RZ, UR47, R197 ;  /* 0x0000002fffc57c19 */ /* 0x000fe800080116c5 */
[----:B------:R-:W-:Y:S01]  /*5be0*/  @P2 SEL R2, R5, R2, !P3 ;  /* 0x0000000205022207 */ /* 0x000fe20005800000 */
[----:B------:R-:W-:Y:S01]  /*5bf0*/  IMAD.MOV R5, RZ, RZ, -R196 ;  /* 0x000000ffff057224 */ /* 0x000fe200078e0ac4 */
[----:B------:R-:W-:Y:S02]  /*5c00*/  SEL R197, R196, R197, !P4 ;  /* 0x000000c5c4c57207 */ /* 0x000fe40006000000 */
[----:B------:R-:W-:Y:S01]  /*5c10*/  LOP3.LUT R2, R2, 0x1, RZ, 0xc0, !PT ;  /* 0x0000000102027812 */ /* 0x000fe200078ec0ff */
[----:B------:R-:W-:Y:S02]  /*5c20*/  IMAD R198, R170, R5, R198 ;  /* 0x00000005aac67224 */ /* 0x000fe400078e02c6 */
[----:B------:R-:W-:Y:S01]  /*5c30*/  IMAD.MOV R4, RZ, RZ, -R197 ;  /* 0x000000ffff047224 */ /* 0x000fe200078e0ac5 */
[----:B------:R-:W-:Y:S01]  /*5c40*/  ISETP.NE.U32.AND P5, PT, R2, 0x1, PT ;  /* 0x000000010200780c */ /* 0x000fe20003fa5070 */
[----:B------:R3:W4:Y:S03]  /*5c50*/  SYNCS.PHASECHK.TRANS64.TRYWAIT P0, [R206+URZ+0x100], R3 ;  /* 0x00010003ce0075a7 */ /* 0x00072600080011ff */
[----:B------:R-:W-:Y:S01]  /*5c60*/  P2R R208, PR, RZ, 0x20 ;  /* 0x00000020ffd07803 */ /* 0x000fe20000000000 */
[----:B------:R-:W-:Y:S01]  /*5c70*/  IMAD R196, R169, R4, R196 ;  /* 0x00000004a9c47224 */ /* 0x000fe200078e02c4 */
[----:B-1----:R-:W-:Y:S01]  /*5c80*/  @P6 SEL R207, RZ, 0x1, !P1 ;  /* 0x00000001ffcf6807 */ /* 0x002fe20004800000 */
[----:B---3--:R-:W-:Y:S06]  /*5c90*/  @!P6 BRA `(.L_x_88) ;  /* 0x00000000009ce947 */ /* 0x008fec0003800000 */
[----:B------:R-:W-:Y:S01]  /*5ca0*/  @P5 IMAD R8, R182, 0x2000, R193 ;  /* 0x00002000b6085824 */ /* 0x000fe200078e02c1 */
[----:B------:R-:W1:Y:S01]  /*5cb0*/  S2R R2, SR_CgaCtaId ;  /* 0x0000000000027919 */ /* 0x000e620000008800 */
[----:B------:R-:W-:Y:S01]  /*5cc0*/  ISETP.NE.AND P1, PT, R207, RZ, PT ;  /* 0x000000ffcf00720c */ /* 0x000fe20003f25270 */
[----:B------:R-:W-:Y:S01]  /*5cd0*/  BSSY B0, `(.L_x_89) ;  /* 0x0000010000007945 */ /* 0x000fe20003800000 */
[--C-:B------:R-:W-:Y:S01]  /*5ce0*/  @P5 IMAD R7, R187, -0x10, R8.reuse ;  /* 0xfffffff0bb075824 */ /* 0x100fe200078e0208 */
[----:B------:R-:W-:Y:S01]  /*5cf0*/  CS2R R150, SRZ ;  /* 0x0000000000967805 */ /* 0x000fe2000001ff00 */
[----:B------:R-:W-:Y:S01]  /*5d00*/  @P5 IMAD R6, R186, -0x10, R8 ;  /* 0xfffffff0ba065824 */ /* 0x000fe200078e0208 */
[----:B------:R-:W-:Y:S01]  /*5d10*/  CS2R R148, SRZ ;  /* 0x0000000000947805 */ /* 0x000fe2000001ff00 */
[----:B------:R-:W-:Y:S01]  /*5d20*/  @P5 IMAD R4, R192, 0x10, R7 ;  /* 0x00000010c0045824 */ /* 0x000fe200078e0207 */
[----:B------:R-:W-:Y:S02]  /*5d30*/  CS2R R158, SRZ ;  /* 0x00000000009e7805 */ /* 0x000fe4000001ff00 */
[----:B------:R-:W-:Y:S02]  /*5d40*/  CS2R R156, SRZ ;  /* 0x00000000009c7805 */ /* 0x000fe4000001ff00 */
[----:B------:R-:W-:Y:S02]  /*5d50*/  CS2R R154, SRZ ;  /* 0x00000000009a7805 */ /* 0x000fe4000001ff00 */
[----:B------:R-:W-:Y:S02]  /*5d60*/  CS2R R152, SRZ ;  /* 0x0000000000987805 */ /* 0x000fe4000001ff00 */
[----:B------:R-:W-:Y:S02]  /*5d70*/  CS2R R162, SRZ ;  /* 0x0000000000a27805 */ /* 0x000fe4000001ff00 */
[----:B------:R-:W-:Y:S01]  /*5d80*/  CS2R R160, SRZ ;  /* 0x0000000000a07805 */ /* 0x000fe2000001ff00 */
[----:B------:R-:W-:Y:S06]  /*5d90*/  @P1 BRA `(.L_x_90) ;  /* 0x00000000000c1947 */ /* 0x000fec0003800000 */
[----:B------:R-:W-:Y:S04]  /*5da0*/  SHF.L.U32 R5, R181, 0x1f, RZ ;  /* 0x0000001fb5057819 */ /* 0x000fe800000006ff */
[----:B------:R-:W3:Y:S02]  /*5db0*/  SYNCS.PHASECHK.TRANS64.TRYWAIT P1, [R0+URZ+0xc0], R5 ;  /* 0x0000c005000075a7 */ /* 0x000ee400080211ff */
[----:B---3--:R-:W-:Y:S05]  /*5dc0*/  @!P1 BRA `(.L_x_91) ;  /* 0x0000003400809947 */ /* 0x008fea0003800000 */
.L_x_90:
[----:B------:R-:W-:Y:S05]  /*5dd0*/  BSYNC B0 ;  /* 0x0000000000007941 */ /* 0x000fea0003800000 */
.L_x_89:
[----:B------:R-:W-:Y:S01]  /*5de0*/  ISETP.NE.AND P1, PT, R208, RZ, PT ;  /* 0x000000ffd000720c */ /* 0x000fe20003f25270 */
[----:B---3--:R-:W-:Y:S02]  /*5df0*/  VIADD R5, R0, 0xd0 ;  /* 0x000000d000057836 */ /* 0x008fe40000000000 */
[----:B------:R-:W-:Y:S03]  /*5e00*/  VIADD R182, R182, 0x1 ;  /* 0x00000001b6b67836 */ /* 0x000fe60000000000 */
[----:B-1----:R-:W-:Y:S07]  /*5e10*/  PRMT R2, R2, 0x654, R5 ;  /* 0x0000065402027816 */ /* 0x002fee0000000005 */
[----:B------:R1:W3:Y:S04]  /*5e20*/  @P1 LDS.128 R148, [R8] ;  /* 0x0000000008941984 */ /* 0x0002e80000000c00 */
[----:B------:R1:W1:Y:S04]  /*5e30*/  @P1 LDS.128 R156, [R6+0x20] ;  /* 0x00002000069c1984 */ /* 0x0002680000000c00 */
[----:B------:R1:W1:Y:S04]  /*5e40*/  @P1 LDS.128 R152, [R7+0x10] ;  /* 0x0000100007981984 */ /* 0x0002680000000c00 */
[----:B------:R1:W1:Y:S01]  /*5e50*/  @P1 LDS.128 R160, [R4+0x10] ;  /* 0x0000100004a01984 */ /* 0x0002620000000c00 */
[C---:B------:R-:W-:Y:S01]  /*5e60*/  ISETP.NE.AND P1, PT, R182.reuse, 0x2, PT ;  /* 0x00000002b600780c */ /* 0x040fe20003f25270 */
[----:B------:R-:W-:Y:S01]  /*5e70*/  @!PT LDS RZ, [RZ] ;  /* 0x00000000fffff984 */ /* 0x000fe20000000800 */
[----:B------:R-:W-:Y:S01]  /*5e80*/  @!PT LDS RZ, [RZ] ;  /* 0x00000000fffff984 */ /* 0x000fe20000000800 */
[----:B------:R-:W-:Y:S01]  /*5e90*/  @!PT LDS RZ, [RZ] ;  /* 0x00000000fffff984 */ /* 0x000fe20000000800 */
[----:B------:R-:W-:Y:S01]  /*5ea0*/  @!PT LDS RZ, [RZ] ;  /* 0x00000000fffff984 */ /* 0x000fe20000000800 */
[----:B------:R5:W-:Y:S06]  /*5eb0*/  MEMBAR.ALL.CTA ;  /* 0x0000000000007992 */ /* 0x000bec0000008000 */
[----:B-----5:R-:W5:Y:S01]  /*5ec0*/  FENCE.VIEW.ASYNC.S ;  /* 0x00000000000073c6 */ /* 0x020f620000000000 */
[----:B------:R-:W-:Y:S02]  /*5ed0*/  SEL R0, RZ, 0x1, P1 ;  /* 0x00000001ff007807 */ /* 0x000fe40000800000 */
[----:B------:R-:W-:Y:S02]  /*5ee0*/  SEL R182, R182, RZ, P1 ;  /* 0x000000ffb6b67207 */ /* 0x000fe40000800000 */
[----:B------:R-:W-:Y:S01]  /*5ef0*/  LOP3.LUT R181, R181, R0, RZ, 0x3c, !PT ;  /* 0x00000000b5b57212 */ /* 0x000fe200078e3cff */
[----:B-----5:R1:W-:Y:S06]  /*5f00*/  SYNCS.ARRIVE.TRANS64.RED.A1T0 RZ, [R2+URZ], RZ ;  /* 0x000000ff02ff79a7 */ /* 0x0203ec00081004ff */
.L_x_88:
[----:B------:R-:W-:Y:S05]  /*5f10*/  BSYNC B1 ;  /* 0x0000000000017941 */ /* 0x000fea0003800000 */
.L_x_87:
[----:B------:R-:W-:Y:S04]  /*5f20*/  SHF.R.U32.HI R0, RZ, 0x15, R80 ;  /* 0x00000015ff007819 */ /* 0x000fe80000011650 */
[----:B------:R-:W-:Y:S01]  /*5f30*/  LOP3.LUT P1, RZ, R0, 0x3, R189, 0x48, !PT ;  /* 0x0000000300ff7812 */ /* 0x000fe200078248bd */
[----:B------:R-:W-:Y:S01]  /*5f40*/  @!UPT UIADD3 URZ, UPT, UPT, URZ, URZ, URZ ;  /* 0x000000fffffff290 */ /* 0x000fe2000fffe0ff */
[----:B----4-:R-:W-:Y:S11]  /*5f50*/  @P0 BRA `(.L_x_92) ;  /* 0x0000000000080947 */ /* 0x010ff60003800000 */
[----:B------:R-:W4:Y:S02]  /*5f60*/  SYNCS.PHASECHK.TRANS64.TRYWAIT P0, [R206+URZ+0x100], R3 ;  /* 0x00010003ce0075a7 */ /* 0x000f2400080011ff */
[----:B----4-:R-:W-:Y:S05]  /*5f70*/  @!P0 BRA `(.L_x_93) ;  /* 0x0000003400288947 */ /* 0x010fea0003800000 */
.L_x_92:
[----:B------:R-:W-:Y:S04]  /*5f80*/  BSSY.RECONVERGENT B6, `(.L_x_94) ;  /* 0x0000012000067945 */ /* 0x000fe80003800200 */
[----:B------:R-:W-:Y:S05]  /*5f90*/  @!P1 BRA `(.L_x_95) ;  /* 0x0000000000409947 */ /* 0x000fea0003800000 */
[----:B------:R-:W5:Y:S01]  /*5fa0*/  LDCU.64 UR8, c[0x4][0x70] ;  /* 0x01000e00ff0877ac */ /* 0x000f620008000a00 */
[----:B----4-:R-:W-:Y:S01]  /*5fb0*/  MOV R3, 0x0 ;  /* 0x0000000000037802 */ /* 0x010fe20000000f00 */
[----:B------:R-:W-:Y:S02]  /*5fc0*/  HFMA2 R12, -RZ, RZ, 0, 5.9604644775390625e-08 ;  /* 0x00000001ff0c7431 */ /* 0x000fe400000001ff */
[----:B-1----:R-:W-:Y:S02]  /*5fd0*/  IMAD.MOV.U32 R8, RZ, RZ, 0x192 ;  /* 0x00000192ff087424 */ /* 0x002fe400078e00ff */
[----:B------:R-:W-:Y:S01]  /*5fe0*/  IMAD.MOV.U32 R13, RZ, RZ, RZ ;  /* 0x000000ffff0d7224 */ /* 0x000fe200078e00ff */
[----:B------:R-:W1:Y:S01]  /*5ff0*/  LDCU.64 UR6, c[0x4][0x78] ;  /* 0x01000f00ff0677ac */ /* 0x000e620008000a00 */
[----:B------:R-:W4:Y:S01]  /*6000*/  LDC.64 R2, c[0x4][R3] ;  /* 0x0100000003027b82 */ /* 0x000f220000000a00 */
[----:B------:R-:W2:Y:S01]  /*6010*/  LDCU.64 UR4, c[0x4][0x10] ;  /* 0x01000200ff0477ac */ /* 0x000ea20008000a00 */
[----:B-----5:R-:W-:Y:S01]  /*6020*/  MOV R5, UR9 ;  /* 0x0000000900057c02 */ /* 0x020fe20008000f00 */
[----:B------:R-:W-:Y:S01]  /*6030*/  IMAD.U32 R4, RZ, RZ, UR8 ;  /* 0x00000008ff047e24 */ /* 0x000fe2000f8e00ff */
[----:B-1----:R-:W-:Y:S01]  /*6040*/  MOV R7, UR7 ;  /* 0x0000000700077c02 */ /* 0x002fe20008000f00 */
[----:B------:R-:W-:Y:S01]  /*6050*/  IMAD.U32 R6, RZ, RZ, UR6 ;  /* 0x00000006ff067e24 */ /* 0x000fe2000f8e00ff */
[----:B--2---:R-:W-:Y:S01]  /*6060*/  MOV R11, UR5 ;  /* 0x00000005000b7c02 */ /* 0x004fe20008000f00 */
[----:B------:R-:W-:Y:S02]  /*6070*/  IMAD.U32 R10, RZ, RZ, UR4 ;  /* 0x00000004ff0a7e24 */ /* 0x000fe4000f8e00ff */
[----:B------:R-:W-:Y:S07]  /*6080*/  LEPC R20, `(.L_x_95) ;  /* 0x000000001014794e */ /* 0x000fee0000000000 */
[----:B---34-:R-:W-:Y:S05]  /*6090*/  CALL.ABS.NOINC R2 ;  /* 0x0000000002007343 */ /* 0x018fea0003c00000 */
.L_x_95:
[----:B------:R-:W-:Y:S05]  /*60a0*/  BSYNC.RECONVERGENT B6 ;  /* 0x0000000000067941 */ /* 0x000fea0003800200 */
.L_x_94:
[-C--:B---3--:R-:W-:Y:S01]  /*60b0*/  F2FP.F16.E4M3.UNPACK_B R83, R148.reuse ;  /* 0x00000094ff53723e */ /* 0x088fe200020006ff */
[----:B------:R-:W-:Y:S05]  /*60c0*/  WARPSYNC.ALL ;  /* 0x0000000000007948 */ /* 0x000fea0003800000 */
[----:B------:R-:W-:Y:S01]  /*60d0*/  R2UR UR4, R80 ;  /* 0x00000000500472ca */ /* 0x000fe200000e0000 */
[--C-:B------:R-:W-:Y:S01]  /*60e0*/  HADD2.F32 R82, -RZ, R83.reuse.H0_H0 ;  /* 0x20000053ff527230 */ /* 0x100fe20000004100 */
[----:B------:R-:W-:Y:S01]  /*60f0*/  F2FP.F16.E4M3.UNPACK_B R85, R148.H1 ;  /* 0x00000094ff55723e */ /* 0x000fe200030006ff */
[----:B------:R-:W-:Y:S01]  /*6100*/  HADD2.F32 R83, -RZ, R83.H1_H1 ;  /* 0x30000053ff537230 */ /* 0x000fe20000004100 */
[-C--:B------:R-:W-:Y:S01]  /*6110*/  F2FP.F16.E4M3.UNPACK_B R87, R149.reuse ;  /* 0x00000095ff57723e */ /* 0x080fe200020006ff */
[----:B------:R-:W-:Y:S01]  /*6120*/  BSSY.RECONVERGENT B0, `(.L_x_96) ;  /* 0x000011f000007945 */ /* 0x000fe20003800200 */
[----:B------:R-:W-:Y:S01]  /*6130*/  F2FP.F16.E4M3.UNPACK_B R89, R149.H1 ;  /* 0x00000095ff59723e */ /* 0x000fe200030006ff */
[--C-:B------:R-:W-:Y:S01]  /*6140*/  HADD2.F32 R84, -RZ, R85.reuse.H0_H0 ;  /* 0x20000055ff547230 */ /* 0x100fe20000004100 */
[-C--:B------:R-:W-:Y:S01]  /*6150*/  F2FP.F16.E4M3.UNPACK_B R91, R150.reuse ;  /* 0x00000096ff5b723e */ /* 0x080fe200020006ff */
[----:B------:R-:W-:Y:S01]  /*6160*/  HADD2.F32 R86, -RZ, R85.H1_H1 ;  /* 0x30000055ff567230 */ /* 0x000fe20000004100 */
[----:B------:R-:W-:Y:S01]  /*6170*/  F2FP.F16.E4M3.UNPACK_B R93, R150.H1 ;  /* 0x00000096ff5d723e */ /* 0x000fe200030006ff */
[--C-:B------:R-:W-:Y:S01]  /*6180*/  HADD2.F32 R85, -RZ, R87.reuse.H0_H0 ;  /* 0x20000057ff557230 */ /* 0x100fe20000004100 */
[-C--:B------:R-:W-:Y:S01]  /*6190*/  F2FP.F16.E4M3.UNPACK_B R95, R151.reuse ;  /* 0x00000097ff5f723e */ /* 0x080fe200020006ff */
[----:B-1----:R-:W2:Y:S01]  /*61a0*/  LDTM.x64 R4, tmem[UR4] ;  /* 0x00000004000479ee */ /* 0x002ea20008340000 */
[----:B------:R-:W-:Y:S01]  /*61b0*/  F2FP.F16.E4M3.UNPACK_B R97, R151.H1 ;  /* 0x00000097ff61723e */ /* 0x000fe200030006ff */
[----:B------:R-:W-:Y:S01]  /*61c0*/  HADD2.F32 R88, -RZ, R87.H1_H1 ;  /* 0x30000057ff587230 */ /* 0x000fe20000004100 */
[-C--:B------:R-:W-:Y:S01]  /*61d0*/  F2FP.F16.E4M3.UNPACK_B R99, R152.reuse ;  /* 0x00000098ff63723e */ /* 0x080fe200020006ff */
[----:B------:R-:W-:Y:S01]  /*61e0*/  HADD2.F32 R87, -RZ, R89.H0_H0 ;  /* 0x20000059ff577230 */ /* 0x000fe20000004100 */
[----:B------:R-:W-:Y:S01]  /*61f0*/  F2FP.F16.E4M3.UNPACK_B R101, R152.H1 ;  /* 0x00000098ff65723e */ /* 0x000fe200030006ff */
[----:B------:R-:W-:Y:S01]  /*6200*/  HADD2.F32 R92, -RZ, R91.H1_H1 ;  /* 0x3000005bff5c7230 */ /* 0x000fe20000004100 */
[----:B------:R-:W-:Y:S01]  /*6210*/  ISETP.NE.AND P6, PT, R172, RZ, PT ;  /* 0x000000ffac00720c */ /* 0x000fe20003fc5270 */
[----:B------:R-:W-:Y:S01]  /*6220*/  HADD2.F32 R96, -RZ, R95.H1_H1 ;  /* 0x3000005fff607230 */ /* 0x000fe20000004100 */
[----:B------:R-:W-:Y:S01]  /*6230*/  SHF.L.U32 R210, R191, 0x4, RZ ;  /* 0x00000004bfd27819 */ /* 0x000fe200000006ff */
[----:B------:R-:W-:Y:S01]  /*6240*/  HADD2.F32 R100, -RZ, R99.H1_H1 ;  /* 0x30000063ff647230 */ /* 0x000fe20000004100 */
[----:B------:R-:W-:Y:S01]  /*6250*/  SHF.L.U32 R218, R190, 0x4, RZ ;  /* 0x00000004beda7819 */ /* 0x000fe200000006ff */
[----:B------:R-:W-:Y:S01]  /*6260*/  HADD2.F32 R90, -RZ, R89.H1_H1 ;  /* 0x30000059ff5a7230 */ /* 0x000fe20000004100 */
[----:B------:R-:W-:Y:S01]  /*6270*/  SHF.L.U32 R216, R192, 0x4, RZ ;  /* 0x00000004c0d87819 */ /* 0x000fe200000006ff */
[----:B------:R-:W-:Y:S01]  /*6280*/  HADD2.F32 R89, -RZ, R91.H0_H0 ;  /* 0x2000005bff597230 */ /* 0x000fe20000004100 */
[----:B------:R-:W-:Y:S01]  /*6290*/  IADD3 R204, PT, PT, R193, R218, RZ ;  /* 0x000000dac1cc7210 */ /* 0x000fe20007ffe0ff */
[--C-:B------:R-:W-:Y:S01]  /*62a0*/  HADD2.F32 R91, -RZ, R93.reuse.H0_H0 ;  /* 0x2000005dff5b7230 */ /* 0x100fe20000004100 */
[-C--:B------:R-:W-:Y:S01]  /*62b0*/  F2FP.F16.E4M3.UNPACK_B R103, R153.reuse ;  /* 0x00000099ff67723e */ /* 0x080fe200020006ff */
[----:B------:R-:W-:Y:S01]  /*62c0*/  HADD2.F32 R94, -RZ, R93.H1_H1 ;  /* 0x3000005dff5e7230 */ /* 0x000fe20000004100 */
[----:B------:R-:W-:Y:S01]  /*62d0*/  F2FP.F16.E4M3.UNPACK_B R105, R153.H1 ;  /* 0x00000099ff69723e */ /* 0x000fe200030006ff */
[----:B------:R-:W-:Y:S01]  /*62e0*/  HADD2.F32 R93, -RZ, R95.H0_H0 ;  /* 0x2000005fff5d7230 */ /* 0x000fe20000004100 */
[-C--:B------:R-:W-:Y:S01]  /*62f0*/  F2FP.F16.E4M3.UNPACK_B R107, R154.reuse ;  /* 0x0000009aff6b723e */ /* 0x080fe200020006ff */
[----:B------:R-:W-:Y:S01]  /*6300*/  HADD2.F32 R104, -RZ, R103.H1_H1 ;  /* 0x30000067ff687230 */ /* 0x000fe20000004100 */
[----:B------:R-:W-:Y:S01]  /*6310*/  F2FP.F16.E4M3.UNPACK_B R109, R154.H1 ;  /* 0x0000009aff6d723e */ /* 0x000fe200030006ff */
[C---:B--2---:R-:W-:Y:S01]  /*6320*/  FMUL R0, R79.reuse, R4 ;  /* 0x000000044f007220 */ /* 0x044fe20000400000 */
[C---:B------:R-:W-:Y:S01]  /*6330*/  FMUL R2, R79.reuse, R5 ;  /* 0x000000054f027220 */ /* 0x040fe20000400000 */
[C---:B------:R-:W-:Y:S01]  /*6340*/  FMUL R4, R79.reuse, R8 ;  /* 0x000000084f047220 */ /* 0x040fe20000400000 */
[----:B------:R-:W-:Y:S01]  /*6350*/  FMUL R5, R79, R9 ;  /* 0x000000094f057220 */ /* 0x000fe20000400000 */
[C---:B------:R-:W-:Y:S01]  /*6360*/  FFMA R0, R81.reuse, R82, R0 ;  /* 0x0000005251007223 */ /* 0x040fe20000000000 */
[----:B------:R-:W-:Y:S01]  /*6370*/  FFMA R2, R81, R83, R2 ;  /* 0x0000005351027223 */ /* 0x000fe20000000002 */
[C---:B------:R-:W-:Y:S01]  /*6380*/  FMUL R8, R79.reuse, R12 ;  /* 0x0000000c4f087220 */ /* 0x040fe20000400000 */
[C---:B------:R-:W-:Y:S01]  /*6390*/  FMUL R9, R79.reuse, R13 ;  /* 0x0000000d4f097220 */ /* 0x040fe20000400000 */
[C---:B------:R-:W-:Y:S01]  /*63a0*/  FMUL R12, R79.reuse, R16 ;  /* 0x000000104f0c7220 */ /* 0x040fe20000400000 */
[C---:B------:R-:W-:Y:S01]  /*63b0*/  FMUL R13, R79.reuse, R17 ;  /* 0x000000114f0d7220 */ /* 0x040fe20000400000 */
[C---:B------:R-:W-:Y:S01]  /*63c0*/  FMUL R16, R79.reuse, R20 ;  /* 0x000000144f107220 */ /* 0x040fe20000400000 */
[C---:B------:R-:W-:Y:S01]  /*63d0*/  FMUL R17, R79.reuse, R21 ;  /* 0x000000154f117220 */ /* 0x040fe20000400000 */
[C---:B------:R-:W-:Y:S01]  /*63e0*/  FMUL R20, R79.reuse, R24 ;  /* 0x000000184f147220 */ /* 0x040fe20000400000 */
[C---:B------:R-:W-:Y:S01]  /*63f0*/  FMUL R21, R79.reuse, R25 ;  /* 0x000000194f157220 */ /* 0x040fe20000400000 */
[----:B------:R-:W-:Y:S02]  /*6400*/  HADD2.F32 R108, -RZ, R107.H1_H1 ;  /* 0x3000006bff6c7230 */ /* 0x000fe40000004100 */
[C---:B------:R-:W-:Y:S01]  /*6410*/  FMUL R24, R79.reuse, R28 ;  /* 0x0000001c4f187220 */ /* 0x040fe20000400000 */
[C---:B------:R-:W-:Y:S01]  /*6420*/  FMUL R25, R79.reuse, R29 ;  /* 0x0000001d4f197220 */ /* 0x040fe20000400000 */
[C---:B------:R-:W-:Y:S01]  /*6430*/  FMUL R28, R79.reuse, R32 ;  /* 0x000000204f1c7220 */ /* 0x040fe20000400000 */
[C---:B------:R-:W-:Y:S01]  /*6440*/  FMUL R29, R79.reuse, R33 ;  /* 0x000000214f1d7220 */ /* 0x040fe20000400000 */
[C---:B------:R-:W-:Y:S01]  /*6450*/  FMUL R32, R79.reuse, R36 ;  /* 0x000000244f207220 */ /* 0x040fe20000400000 */
[----:B------:R-:W-:Y:S01]  /*6460*/  F2FP.F16.E4M3.UNPACK_B R111, R155 ;  /* 0x0000009bff6f723e */ /* 0x000fe200020006ff */
[C---:B------:R-:W-:Y:S01]  /*6470*/  FMUL R33, R79.reuse, R37 ;  /* 0x000000254f217220 */ /* 0x040fe20000400000 */
[C---:B------:R-:W-:Y:S01]  /*6480*/  FMUL R36, R79.reuse, R40 ;  /* 0x000000284f247220 */ /* 0x040fe20000400000 */
[----:B------:R-:W-:Y:S01]  /*6490*/  F2FP.F16.E4M3.UNPACK_B R113, R155.H1 ;  /* 0x0000009bff71723e */ /* 0x000fe200030006ff */
[C---:B------:R-:W-:Y:S01]  /*64a0*/  FMUL R37, R79.reuse, R41 ;  /* 0x000000294f257220 */ /* 0x040fe20000400000 */
[----:B------:R-:W-:Y:S02]  /*64b0*/  HADD2.F32 R112, -RZ, R111.H1_H1 ;  /* 0x3000006fff707230 */ /* 0x000fe40000004100 */
        /* <DEDUP_REMOVED lines=21> */
[C---:B----4-:R-:W-:Y:S01]  /*6610*/  FMUL R3, R79.reuse, R6 ;  /* 0x000000064f037220 */ /* 0x050fe20000400000 */
[----:B------:R-:W-:Y:S01]  /*6620*/  F2FP.F16.E4M3.UNPACK_B R127, R159 ;  /* 0x0000009fff7f723e */ /* 0x000fe200020006ff */
[C---:B------:R-:W-:Y:S01]  /*6630*/  FMUL R7, R79.reuse, R7 ;  /* 0x000000074f077220 */ /* 0x040fe20000400000 */
[----:B------:R-:W-:Y:S01]  /*6640*/  FMUL R6, R79, R10 ;  /* 0x0000000a4f067220 */ /* 0x000fe20000400000 */
[----:B------:R-:W-:Y:S01]  /*6650*/  F2FP.F16.E4M3.UNPACK_B R129, R159.H1 ;  /* 0x0000009fff81723e */ /* 0x000fe200030006ff */
[C---:B------:R-:W-:Y:S01]  /*6660*/  FFMA R3, R81.reuse, R84, R3 ;  /* 0x0000005451037223 */ /* 0x040fe20000000003 */
[C---:B------:R-:W-:Y:S01]  /*6670*/  FFMA R7, R81.reuse, R86, R7 ;  /* 0x0000005651077223 */ /* 0x040fe20000000007 */
[----:B------:R-:W-:Y:S01]  /*6680*/  F2FP.F16.E4M3.UNPACK_B R131, R160 ;  /* 0x000000a0ff83723e */ /* 0x000fe200020006ff */
[C---:B------:R-:W-:Y:S01]  /*6690*/  FFMA R4, R81.reuse, R85, R4 ;  /* 0x0000005551047223 */ /* 0x040fe20000000004 */
[C---:B------:R-:W-:Y:S01]  /*66a0*/  FFMA R5, R81.reuse, R88, R5 ;  /* 0x0000005851057223 */ /* 0x040fe20000000005 */
[----:B------:R-:W-:Y:S01]  /*66b0*/  F2FP.F16.E4M3.UNPACK_B R133, R160.H1 ;  /* 0x000000a0ff85723e */ /* 0x000fe200030006ff */
[----:B------:R-:W-:Y:S01]  /*66c0*/  FFMA R6, R81, R87, R6 ;  /* 0x0000005751067223 */ /* 0x000fe20000000006 */
[----:B------:R-:W-:Y:S01]  /*66d0*/  F2FP.SATFINITE.E4M3.F32.PACK_AB_MERGE_C R175, R7, R3, RZ ;  /* 0x0000000307af723e */ /* 0x000fe200048070ff */
[----:B------:R-:W-:Y:S02]  /*66e0*/  HADD2.F32 R128, -RZ, R127.H1_H1 ;  /* 0x3000007fff807230 */ /* 0x000fe40000004100 */
[C---:B------:R-:W-:Y:S01]  /*66f0*/  FMUL R11, R79.reuse, R11 ;  /* 0x0000000b4f0b7220 */ /* 0x040fe20000400000 */
[----:B------:R-:W-:Y:S01]  /*6700*/  HADD2.F32 R132, -RZ, R131.H1_H1 ;  /* 0x30000083ff847230 */ /* 0x000fe20000004100 */
[----:B------:R-:W-:Y:S01]  /*6710*/  F2FP.SATFINITE.E4M3.F32.PACK_AB_MERGE_C R172, R2, R0, R175 ;  /* 0x0000000002ac723e */ /* 0x000fe200048070af */
[----:B------:R-:W-:Y:S01]  /*6720*/  FMUL R10, R79, R14 ;  /* 0x0000000e4f0a7220 */ /* 0x000fe20000400000 */
[C---:B------:R-:W-:Y:S01]  /*6730*/  FFMA R11, R81.reuse, R90, R11 ;  /* 0x0000005a510b7223 */ /* 0x040fe2000000000b */
[C---:B------:R-:W-:Y:S01]  /*6740*/  FFMA R8, R81.reuse, R89, R8 ;  /* 0x0000005951087223 */ /* 0x040fe20000000008 */
[----:B------:R-:W-:Y:S01]  /*6750*/  FFMA R9, R81, R92, R9 ;  /* 0x0000005c51097223 */ /* 0x000fe20000000009 */
[----:B------:R-:W-:Y:S01]  /*6760*/  F2FP.F16.E4M3.UNPACK_B R135, R161 ;  /* 0x000000a1ff87723e */ /* 0x000fe200020006ff */
[--C-:B------:R-:W-:Y:S01]  /*6770*/  HADD2.F32 R95, -RZ, R97.reuse.H0_H0 ;  /* 0x20000061ff5f7230 */ /* 0x100fe20000004100 */
[----:B------:R-:W-:Y:S01]  /*6780*/  F2FP.SATFINITE.E4M3.F32.PACK_AB_MERGE_C R173, R11, R6, RZ ;  /* 0x000000060bad723e */ /* 0x000fe200048070ff */
[----:B------:R-:W-:Y:S01]  /*6790*/  FFMA R10, R81, R91, R10 ;  /* 0x0000005b510a7223 */ /* 0x000fe2000000000a */
[----:B------:R-:W-:Y:S01]  /*67a0*/  FMUL R15, R79, R15 ;  /* 0x0000000f4f0f7220 */ /* 0x000fe20000400000 */
[----:B------:R-:W-:Y:S01]  /*67b0*/  HADD2.F32 R98, -RZ, R97.H1_H1 ;  /* 0x30000061ff627230 */ /* 0x000fe20000004100 */
[----:B------:R-:W-:Y:S01]  /*67c0*/  F2FP.SATFINITE.E4M3.F32.PACK_AB_MERGE_C R173, R5, R4, R173 ;  /* 0x0000000405ad723e */ /* 0x000fe200048070ad */
[----:B------:R-:W-:Y:S02]  /*67d0*/  HADD2.F32 R97, -RZ, R99.H0_H0 ;  /* 0x20000063ff617230 */ /* 0x000fe40000004100 */
[C---:B------:R-:W-:Y:S01]  /*67e0*/  FFMA R15, R81.reuse, R94, R15 ;  /* 0x0000005e510f7223 */ /* 0x040fe2000000000f */
[C---:B------:R-:W-:Y:S01]  /*67f0*/  FFMA R12, R81.reuse, R93, R12 ;  /* 0x0000005d510c7223 */ /* 0x040fe2000000000c */
[----:B------:R-:W-:Y:S01]  /*6800*/  FFMA R13, R81, R96, R13 ;  /* 0x00000060510d7223 */ /* 0x000fe2000000000d */
[----:B------:R-:W-:Y:S02]  /*6810*/  HADD2.F32 R136, -RZ, R135.H1_H1 ;  /* 0x30000087ff887230 */ /* 0x000fe40000004100 */
[----:B------:R-:W-:Y:S01]  /*6820*/  FMUL R14, R79, R18 ;  /* 0x000000124f0e7220 */ /* 0x000fe20000400000 */
[----:B------:R-:W-:Y:S01]  /*6830*/  F2FP.SATFINITE.E4M3.F32.PACK_AB_MERGE_C R174, R15, R10, RZ ;  /* 0x0000000a0fae723e */ /* 0x000fe200048070ff */
[----:B------:R-:W-:Y:S01]  /*6840*/  FMUL R19, R79, R19 ;  /* 0x000000134f137220 */ /* 0x000fe20000400000 */
[--C-:B------:R-:W-:Y:S02]  /*6850*/  HADD2.F32 R99, -RZ, R101.reuse.H0_H0 ;  /* 0x20000065ff637230 */ /* 0x100fe40000004100 */
[----:B------:R-:W-:Y:S01]  /*6860*/  FFMA R14, R81, R95, R14 ;  /* 0x0000005f510e7223 */ /* 0x000fe2000000000e */
[----:B------:R-:W-:Y:S01]  /*6870*/  F2FP.SATFINITE.E4M3.F32.PACK_AB_MERGE_C R174, R9, R8, R174 ;  /* 0x0000000809ae723e */ /* 0x000fe200048070ae */
[C---:B------:R-:W-:Y:S01]  /*6880*/  FFMA R19, R81.reuse, R98, R19 ;  /* 0x0000006251137223 */ /* 0x040fe20000000013 */
[C---:B------:R-:W-:Y:S01]  /*6890*/  FFMA R16, R81.reuse, R97, R16 ;  /* 0x0000006151107223 */ /* 0x040fe20000000010 */
[----:B------:R-:W-:Y:S01]  /*68a0*/  F2FP.F16.E4M3.UNPACK_B R137, R161.H1 ;  /* 0x000000a1ff89723e */ /* 0x000fe200030006ff */
[----:B------:R-:W-:Y:S02]  /*68b0*/  HADD2.F32 R102, -RZ, R101.H1_H1 ;  /* 0x30000065ff667230 */ /* 0x000fe40000004100 */
[----:B------:R-:W-:Y:S01]  /*68c0*/  FFMA R17, R81, R100, R17 ;  /* 0x0000006451117223 */ /* 0x000fe20000000011 */
[----:B------:R-:W-:Y:S01]  /*68d0*/  F2FP.SATFINITE.E4M3.F32.PACK_AB_MERGE_C R175, R19, R14, RZ ;  /* 0x0000000e13af723e */ /* 0x000fe200048070ff */
[----:B------:R-:W-:Y:S02]  /*68e0*/  HADD2.F32 R101, -RZ, R103.H0_H0 ;  /* 0x20000067ff657230 */ /* 0x000fe40000004100 */
[C---:B------:R-:W-:Y:S01]  /*68f0*/  FMUL R18, R79.reuse, R22 ;  /* 0x000000164f127220 */ /* 0x040fe20000400000 */
[----:B------:R-:W-:Y:S01]  /*6900*/  FMUL R23, R79, R23 ;  /* 0x000000174f177220 */ /* 0x000fe20000400000 */
[----:B------:R-:W-:Y:S01]  /*6910*/  F2FP.SATFINITE.E4M3.F32.PACK_AB_MERGE_C R175, R13, R12, R175 ;  /* 0x0000000c0daf723e */ /* 0x000fe200048070af */
[--C-:B------:R-:W-:Y:S02]  /*6920*/  HADD2.F32 R103, -RZ, R105.reuse.H0_H0 ;  /* 0x20000069ff677230 */ /* 0x100fe40000004100 */
[C---:B------:R-:W-:Y:S01]  /*6930*/  FFMA R18, R81.reuse, R99, R18 ;  /* 0x0000006351127223 */ /* 0x040fe20000000012 */
[C---:B------:R-:W-:Y:S01]  /*6940*/  FFMA R23, R81.reuse, R102, R23 ;  /* 0x0000006651177223 */ /* 0x040fe20000000017 */
[C---:B------:R-:W-:Y:S01]  /*6950*/  FFMA R20, R81.reuse, R101, R20 ;  /* 0x0000006551147223 */ /* 0x040fe20000000014 */
[----:B------:R-:W-:Y:S01]  /*6960*/  F2FP.F16.E4M3.UNPACK_B R139, R162 ;  /* 0x000000a2ff8b723e */ /* 0x000fe200020006ff */
[----:B------:R-:W-:Y:S01]  /*6970*/  HADD2.F32 R106, -RZ, R105.H1_H1 ;  /* 0x30000069ff6a7230 */ /* 0x000fe20000004100 */
[----:B------:R1:W-:Y:S01]  /*6980*/  STS.128 [R185+UR51+0x4200], R172 ;  /* 0x004200acb9007988 */ /* 0x0003e20008000c33 */
[----:B------:R-:W-:Y:S01]  /*6990*/  FFMA R21, R81, R104, R21 ;  /* 0x0000006851157223 */ /* 0x000fe20000000015 */
[----:B------:R-:W-:Y:S01]  /*69a0*/  F2FP.SATFINITE.E4M3.F32.PACK_AB_MERGE_C R199, R23, R18, RZ ;  /* 0x0000001217c7723e */ /* 0x000fe200048070ff */
[----:B------:R-:W-:Y:S02]  /*69b0*/  HADD2.F32 R105, -RZ, R107.H0_H0 ;  /* 0x2000006bff697230 */ /* 0x000fe40000004100 */
[C---:B------:R-:W-:Y:S01]  /*69c0*/  FMUL R22, R79.reuse, R26 ;  /* 0x0000001a4f167220 */ /* 0x040fe20000400000 */
[----:B------:R-:W-:Y:S02]  /*69d0*/  HADD2.F32 R140, -RZ, R139.H1_H1 ;  /* 0x3000008bff8c7230 */ /* 0x000fe40000004100 */
[----:B------:R-:W-:Y:S01]  /*69e0*/  FMUL R27, R79, R27 ;  /* 0x0000001b4f1b7220 */ /* 0x000fe20000400000 */
[--C-:B------:R-:W-:Y:S02]  /*69f0*/  HADD2.F32 R107, -RZ, R109.reuse.H0_H0 ;  /* 0x2000006dff6b7230 */ /* 0x100fe40000004100 */
[C---:B------:R-:W-:Y:S01]  /*6a00*/  FFMA R22, R81.reuse, R103, R22 ;  /* 0x0000006751167223 */ /* 0x040fe20000000016 */
[----:B------:R-:W-:Y:S01]  /*6a10*/  F2FP.F16.E4M3.UNPACK_B R141, R162.H1 ;  /* 0x000000a2ff8d723e */ /* 0x000fe200030006ff */
[C---:B------:R-:W-:Y:S01]  /*6a20*/  FFMA R27, R81.reuse, R106, R27 ;  /* 0x0000006a511b7223 */ /* 0x040fe2000000001b */
[C---:B------:R-:W-:Y:S01]  /*6a30*/  FFMA R24, R81.reuse, R105, R24 ;  /* 0x0000006951187223 */ /* 0x040fe20000000018 */
[----:B------:R-:W-:Y:S01]  /*6a40*/  F2FP.F16.E4M3.UNPACK_B R143, R163 ;  /* 0x000000a3ff8f723e */ /* 0x000fe200020006ff */
[----:B------:R-:W-:Y:S01]  /*6a50*/  FFMA R25, R81, R108, R25 ;  /* 0x0000006c51197223 */ /* 0x000fe20000000019 */
[----:B------:R-:W-:Y:S01]  /*6a60*/  HADD2.F32 R110, -RZ, R109.H1_H1 ;  /* 0x3000006dff6e7230 */ /* 0x000fe20000004100 */
        /* <DEDUP_REMOVED lines=10> */
[----:B------:R-:W-:Y:S01]  /*6b10*/  ISETP.NE.AND P0, PT, R188, RZ, PT ;  /* 0x000000ffbc00720c */ /* 0x000fe20003f05270 */
[----:B------:R-:W-:Y:S01]  /*6b20*/  FFMA R29, R81, R112, R29 ;  /* 0x00000070511d7223 */ /* 0x000fe2000000001d */
[----:B------:R-:W-:Y:S01]  /*6b30*/  HADD2.F32 R114, -RZ, R113.H1_H1 ;  /* 0x30000071ff727230 */ /* 0x000fe20000004100 */
[----:B------:R-:W-:Y:S01]  /*6b40*/  F2FP.SATFINITE.E4M3.F32.PACK_AB_MERGE_C R201, R31, R26, RZ ;  /* 0x0000001a1fc9723e */ /* 0x000fe200048070ff */
[----:B------:R-:W-:Y:S02]  /*6b50*/  HADD2.F32 R113, -RZ, R115.H0_H0 ;  /* 0x20000073ff717230 */ /* 0x000fe40000004100 */
[----:B------:R-:W-:Y:S01]  /*6b60*/  FMUL R30, R79, R34 ;  /* 0x000000224f1e7220 */ /* 0x000fe20000400000 */
[----:B-1----:R-:W-:Y:S01]  /*6b70*/  F2FP.SATFINITE.E4M3.F32.PACK_AB_MERGE_C R172, R17, R16, R199 ;  /* 0x0000001011ac723e */ /* 0x002fe200048070c7 */
[----:B------:R-:W-:Y:S01]  /*6b80*/  FMUL R35, R79, R35 ;  /* 0x000000234f237220 */ /* 0x000fe20000400000 */
[--C-:B------:R-:W-:Y:S01]  /*6b90*/  HADD2.F32 R115, -RZ, R117.reuse.H0_H0 ;  /* 0x20000075ff737230 */ /* 0x100fe20000004100 */
[----:B------:R-:W-:Y:S01]  /*6ba0*/  F2FP.SATFINITE.E4M3.F32.PACK_AB_MERGE_C R173, R21, R20, R200 ;  /* 0x0000001415ad723e */ /* 0x000fe200048070c8 */
[----:B------:R-:W-:Y:S01]  /*6bb0*/  FFMA R30, R81, R111, R30 ;  /* 0x0000006f511e7223 */ /* 0x000fe2000000001e */
[----:B------:R-:W-:Y:S01]  /*6bc0*/  F2FP.SATFINITE.E4M3.F32.PACK_AB_MERGE_C R174, R25, R24, R201 ;  /* 0x0000001819ae723e */ /* 0x000fe200048070c9 */
[----:B------:R-:W-:Y:S01]  /*6bd0*/  FFMA R35, R81, R114, R35 ;  /* 0x0000007251237223 */ /* 0x000fe20000000023 */
[----:B------:R-:W-:Y:S01]  /*6be0*/  IADD3 R199, PT, PT, R193, R210, RZ ;  /* 0x000000d2c1c77210 */ /* 0x000fe20007ffe0ff */
[C---:B------:R-:W-:Y:S01]  /*6bf0*/  FFMA R32, R81.reuse, R113, R32 ;  /* 0x0000007151207223 */ /* 0x040fe20000000020 */
[----:B------:R-:W-:Y:S01]  /*6c00*/  FFMA R33, R81, R116, R33 ;  /* 0x0000007451217223 */ /* 0x000fe20000000021 */
[----:B------:R-:W-:Y:S01]  /*6c10*/  HADD2.F32 R118, -RZ, R117.H1_H1 ;  /* 0x30000075ff767230 */ /* 0x000fe20000004100 */
[----:B------:R-:W-:Y:S01]  /*6c20*/  IADD3 R205, PT, PT, R216, R199, RZ ;  /* 0x000000c7d8cd7210 */ /* 0x000fe20007ffe0ff */
[----:B------:R-:W-:Y:S01]  /*6c30*/  HADD2.F32 R117, -RZ, R119.H0_H0 ;  /* 0x20000077ff757230 */ /* 0x000fe20000004100 */
[----:B------:R-:W-:Y:S01]  /*6c40*/  F2FP.SATFINITE.E4M3.F32.PACK_AB_MERGE_C R175, R35, R30, RZ ;  /* 0x0000001e23af723e */ /* 0x000fe200048070ff */
[C---:B------:R-:W-:Y:S01]  /*6c50*/  FMUL R34, R79.reuse, R38 ;  /* 0x000000264f227220 */ /* 0x040fe20000400000 */
[----:B------:R-:W-:Y:S01]  /*6c60*/  FMUL R39, R79, R39 ;  /* 0x000000274f277220 */ /* 0x000fe20000400000 */
[--C-:B------:R-:W-:Y:S01]  /*6c70*/  HADD2.F32 R119, -RZ, R121.reuse.H0_H0 ;  /* 0x20000079ff777230 */ /* 0x100fe20000004100 */
[----:B------:R-:W-:Y:S01]  /*6c80*/  F2FP.SATFINITE.E4M3.F32.PACK_AB_MERGE_C R175, R29, R28, R175 ;  /* 0x0000001c1daf723e */ /* 0x000fe200048070af */
[C---:B------:R-:W-:Y:S01]  /*6c90*/  FFMA R34, R81.reuse, R115, R34 ;  /* 0x0000007351227223 */ /* 0x040fe20000000022 */
[C---:B------:R-:W-:Y:S01]  /*6ca0*/  FFMA R39, R81.reuse, R118, R39 ;  /* 0x0000007651277223 */ /* 0x040fe20000000027 */
[C---:B------:R-:W-:Y:S01]  /*6cb0*/  FFMA R36, R81.reuse, R117, R36 ;  /* 0x0000007551247223 */ /* 0x040fe20000000024 */
[----:B------:R-:W-:Y:S01]  /*6cc0*/  FFMA R37, R81, R120, R37 ;  /* 0x0000007851257223 */ /* 0x000fe20000000025 */
[----:B------:R1:W-:Y:S01]  /*6cd0*/  STS.128 [R199+0x4010], R172 ;  /* 0x004010acc7007388 */ /* 0x0003e20000000c00 */
[----:B------:R-:W-:Y:S01]  /*6ce0*/  HADD2.F32 R122, -RZ, R121.H1_H1 ;  /* 0x30000079ff7a7230 */ /* 0x000fe20000004100 */
[----:B------:R-:W-:Y:S01]  /*6cf0*/  F2FP.SATFINITE.E4M3.F32.PACK_AB_MERGE_C R200, R39, R34, RZ ;  /* 0x0000002227c8723e */ /* 0x000fe200048070ff */
[----:B------:R-:W-:Y:S02]  /*6d00*/  HADD2.F32 R121, -RZ, R123.H0_H0 ;  /* 0x2000007bff797230 */ /* 0x000fe40000004100 */
        /* <DEDUP_REMOVED lines=8> */
[----:B------:R-:W-:Y:S02]  /*6d90*/  HADD2.F32 R126, -RZ, R125.H1_H1 ;  /* 0x3000007dff7e7230 */ /* 0x000fe40000004100 */
[----:B------:R-:W-:Y:S01]  /*6da0*/  FMUL R42, R79, R46 ;  /* 0x0000002e4f2a7220 */ /* 0x000fe20000400000 */
[----:B------:R-:W-:Y:S01]  /*6db0*/  F2FP.SATFINITE.E4M3.F32.PACK_AB_MERGE_C R201, R43, R38, RZ ;  /* 0x000000262bc9723e */ /* 0x000fe200048070ff */
[----:B------:R-:W-:Y:S02]  /*6dc0*/  HADD2.F32 R125, -RZ, R127.H0_H0 ;  /* 0x2000007fff7d7230 */ /* 0x000fe40000004100 */
        /* <DEDUP_REMOVED lines=8> */
[C---:B------:R-:W-:Y:S01]  /*6e50*/  FMUL R46, R79.reuse, R50 ;  /* 0x000000324f2e7220 */ /* 0x040fe20000400000 */
[----:B------:R-:W-:Y:S02]  /*6e60*/  HADD2.F32 R129, -RZ, R131.H0_H0 ;  /* 0x20000083ff817230 */ /* 0x000fe40000004100 */
[----:B------:R-:W-:Y:S01]  /*6e70*/  FMUL R51, R79, R51 ;  /* 0x000000334f337220 */ /* 0x000fe20000400000 */
[--C-:B------:R-:W-:Y:S02]  /*6e80*/  HADD2.F32 R131, -RZ, R133.reuse.H0_H0 ;  /* 0x20000085ff837230 */ /* 0x100fe40000004100 */
[----:B------:R-:W-:Y:S01]  /*6e90*/  FFMA R46, R81, R127, R46 ;  /* 0x0000007f512e7223 */ /* 0x000fe2000000002e */
[----:B------:R-:W-:Y:S02]  /*6ea0*/  HADD2.F32 R134, -RZ, R133.H1_H1 ;  /* 0x30000085ff867230 */ /* 0x000fe40000004100 */
[----:B------:R-:W-:Y:S01]  /*6eb0*/  FMUL R50, R79, R54 ;  /* 0x000000364f327220 */ /* 0x000fe20000400000 */
[----:B------:R-:W-:Y:S02]  /*6ec0*/  HADD2.F32 R133, -RZ, R135.H0_H0 ;  /* 0x20000087ff857230 */ /* 0x000fe40000004100 */
[----:B------:R-:W-:Y:S01]  /*6ed0*/  FFMA R51, R81, R130, R51 ;  /* 0x0000008251337223 */ /* 0x000fe20000000033 */
[----:B------:R-:W-:Y:S01]  /*6ee0*/  FMUL R55, R79, R55 ;  /* 0x000000374f377220 */ /* 0x000fe20000400000 */
[C---:B------:R-:W-:Y:S01]  /*6ef0*/  FFMA R48, R81.reuse, R129, R48 ;  /* 0x0000008151307223 */ /* 0x040fe20000000030 */
[C---:B------:R-:W-:Y:S01]  /*6f00*/  FFMA R49, R81.reuse, R132, R49 ;  /* 0x0000008451317223 */ /* 0x040fe20000000031 */
        /* <DEDUP_REMOVED lines=22> */
[----:B------:R-:W-:Y:S01]  /*7070*/  FFMA R63, R81, R142, R63 ;  /* 0x0000008e513f7223 */ /* 0x000fe2000000003f */
[----:B------:R-:W-:Y:S01]  /*7080*/  FMUL R67, R79, R67 ;  /* 0x000000434f437220 */ /* 0x000fe20000400000 */
[----:B------:R-:W-:Y:S01]  /*7090*/  F2FP.SATFINITE.E4M3.F32.PACK_AB_MERGE_C R202, R47, R42, RZ ;  /* 0x0000002a2fca723e */ /* 0x000fe200048070ff */
[----:B------:R-:W-:Y:S01]  /*70a0*/  FFMA R60, R81, R141, R60 ;  /* 0x0000008d513c7223 */ /* 0x000fe2000000003c */
[----:B------:R-:W-:Y:S01]  /*70b0*/  F2FP.SATFINITE.E4M3.F32.PACK_AB_MERGE_C R203, R51, R46, RZ ;  /* 0x0000002e33cb723e */ /* 0x000fe200048070ff */
[C---:B------:R-:W-:Y:S01]  /*70c0*/  FFMA R61, R81.reuse, R144, R61 ;  /* 0x00000090513d7223 */ /* 0x040fe2000000003d */
[C---:B------:R-:W-:Y:S01]  /*70d0*/  FFMA R62, R81.reuse, R83, R62 ;  /* 0x00000053513e7223 */ /* 0x040fe2000000003e */
[----:B------:R-:W-:Y:S01]  /*70e0*/  FFMA R67, R81, R82, R67 ;  /* 0x0000005251437223 */ /* 0x000fe20000000043 */
[----:B------:R-:W-:Y:S02]  /*70f0*/  F2FP.SATFINITE.E4M3.F32.PACK_AB_MERGE_C R202, R41, R40, R202 ;  /* 0x0000002829ca723e */ /* 0x000fe400048070ca */
[----:B------:R-:W-:Y:S02]  /*7100*/  F2FP.SATFINITE.E4M3.F32.PACK_AB_MERGE_C R203, R45, R44, R203 ;  /* 0x0000002c2dcb723e */ /* 0x000fe400048070cb */
[----:B------:R-:W-:Y:S02]  /*7110*/  F2FP.SATFINITE.E4M3.F32.PACK_AB_MERGE_C R212, R55, R50, RZ ;  /* 0x0000003237d4723e */ /* 0x000fe400048070ff */
[----:B------:R-:W-:Y:S01]  /*7120*/  F2FP.SATFINITE.E4M3.F32.PACK_AB_MERGE_C R213, R59, R54, RZ ;  /* 0x000000363bd5723e */ /* 0x000fe200048070ff */
[----:B------:R1:W-:Y:S01]  /*7130*/  STS.128 [R204+0x4020], R200 ;  /* 0x004020c8cc007388 */ /* 0x0003e20000000c00 */
[----:B------:R-:W-:Y:S02]  /*7140*/  F2FP.SATFINITE.E4M3.F32.PACK_AB_MERGE_C R214, R63, R58, RZ ;  /* 0x0000003a3fd6723e */ /* 0x000fe400048070ff */
[----:B------:R-:W-:Y:S02]  /*7150*/  F2FP.SATFINITE.E4M3.F32.PACK_AB_MERGE_C R215, R67, R62, RZ ;  /* 0x0000003e43d7723e */ /* 0x000fe400048070ff */
[----:B------:R-:W-:Y:S02]  /*7160*/  F2FP.SATFINITE.E4M3.F32.PACK_AB_MERGE_C R212, R49, R48, R212 ;  /* 0x0000003031d4723e */ /* 0x000fe400048070d4 */
[----:B------:R-:W-:Y:S02]  /*7170*/  F2FP.SATFINITE.E4M3.F32.PACK_AB_MERGE_C R213, R53, R52, R213 ;  /* 0x0000003435d5723e */ /* 0x000fe400048070d5 */
[----:B------:R-:W-:Y:S02]  /*7180*/  F2FP.SATFINITE.E4M3.F32.PACK_AB_MERGE_C R214, R57, R56, R214 ;  /* 0x0000003839d6723e */ /* 0x000fe400048070d6 */
[----:B------:R-:W-:Y:S02]  /*7190*/  F2FP.SATFINITE.E4M3.F32.PACK_AB_MERGE_C R215, R61, R60, R215 ;  /* 0x0000003c3dd7723e */ /* 0x000fe400048070d7 */
[----:B------:R-:W-:Y:S02]  /*71a0*/  LEA R209, R182, UR51, 0x3 ;  /* 0x00000033b6d17c11 */ /* 0x000fe4000f8e18ff */
[----:B------:R-:W-:Y:S01]  /*71b0*/  @P6 SHF.L.U32 R220, R181, 0x1f, RZ ;  /* 0x0000001fb5dc6819 */ /* 0x000fe200000006ff */
[----:B------:R1:W-:Y:S01]  /*71c0*/  STS.128 [R205+0x4010], R212 ;  /* 0x004010d4cd007388 */ /* 0x0003e20000000c00 */
[----:B------:R-:W-:Y:S01]  /*71d0*/  @!PT LDS RZ, [RZ] ;  /* 0x00000000fffff984 */ /* 0x000fe20000000800 */
[----:B------:R-:W-:Y:S01]  /*71e0*/  @!PT LDS RZ, [RZ] ;  /* 0x00000000fffff984 */ /* 0x000fe20000000800 */
[----:B------:R-:W-:Y:S01]  /*71f0*/  @!PT LDS RZ, [RZ] ;  /* 0x00000000fffff984 */ /* 0x000fe20000000800 */
[----:B------:R-:W-:Y:S01]  /*7200*/  @!PT LDS RZ, [RZ] ;  /* 0x00000000fffff984 */ /* 0x000fe20000000800 */
[----:B------:R2:W-:Y:S07]  /*7210*/  MEMBAR.ALL.CTA ;  /* 0x0000000000007992 */ /* 0x0005ee0000008000 */
[----:B--2---:R-:W2:Y:S02]  /*7220*/  FENCE.VIEW.ASYNC.S ;  /* 0x00000000000073c6 */ /* 0x004ea40000000000 */
[----:B--2---:R-:W-:Y:S06]  /*7230*/  BAR.SYNC.DEFER_BLOCKING 0x1, 0x80 ;  /* 0x0042000000007b1d */ /* 0x004fec0000010000 */
[----:B------:R-:W-:Y:S05]  /*7240*/  @P0 BRA `(.L_x_97) ;  /* 0x0000000000300947 */ /* 0x000fea0003800000 */
[----:B------:R-:W-:Y:S01]  /*7250*/  UIADD3 UR6, UPT, UPT, UR51, 0x4200, URZ ;  /* 0x0000420033067890 */ /* 0x000fe2000fffe0ff */
[----:B------:R-:W-:Y:S01]  /*7260*/  R2UR UR42, R198 ;  /* 0x00000000c62a72ca */ /* 0x000fe200000e0000 */
[----:B------:R-:W-:Y:S01]  /*7270*/  UIADD3 UR4, UP0, UPT, UR54, 0x680, URZ ;  /* 0x0000068036047890 */ /* 0x000fe2000ff1e0ff */
[----:B------:R-:W-:Y:S02]  /*7280*/  R2UR UR43, R196 ;  /* 0x00000000c42b72ca */ /* 0x000fe400000e0000 */
[----:B------:R-:W-:Y:S01]  /*7290*/  R2UR UR44, R197 ;  /* 0x00000000c52c72ca */ /* 0x000fe200000e0000 */
[----:B------:R-:W-:Y:S01]  /*72a0*/  IMAD.U32 R194, RZ, RZ, UR6 ;  /* 0x00000006ffc27e24 */ /* 0x000fe2000f8e00ff */
[----:B------:R-:W-:Y:S04]  /*72b0*/  UIADD3.X UR5, UPT, UPT, URZ, UR55, URZ, UP0, !UPT ;  /* 0x00000037ff057290 */ /* 0x000fe800087fe4ff */
[----:B------:R-:W-:Y:S11]  /*72c0*/  R2UR UR40, R194 ;  /* 0x00000000c22872ca */ /* 0x000ff600000e0000 */
[----:B------:R-:W-:Y:S02]  /*72d0*/  @!UPT UIADD3 URZ, UPT, UPT, URZ, URZ, URZ ;  /* 0x000000fffffff290 */ /* 0x000fe4000fffe0ff */
[----:B------:R2:W-:Y:S01]  /*72e0*/  UTMASTG.4D.IM2COL [UR40], [UR4] ;  /* 0x00000028040073b5 */ /* 0x0005e20008058000 */
[----:B------:R0:W-:Y:S01]  /*72f0*/  UTMACMDFLUSH ;  /* 0x00000000000079b7 */ /* 0x0001e20000000000 */
[----:B--2---:R-:W-:Y:S04]  /*7300*/  DEPBAR.LE SB0, 0x1 ;  /* 0x000080400000791a */ /* 0x004fe80000000000 */
.L_x_97:
[----:B------:R-:W-:Y:S05]  /*7310*/  BSYNC.RECONVERGENT B0 ;  /* 0x0000000000007941 */ /* 0x000fea0003800200 */
.L_x_96:
[----:B------:R-:W-:Y:S06]  /*7320*/  BAR.SYNC.DEFER_BLOCKING 0x1, 0x80 ;  /* 0x0042000000007b1d */ /* 0x000fec0000010000 */
[----:B------:R-:W2:Y:S01]  /*7330*/  @P6 SYNCS.PHASECHK.TRANS64.TRYWAIT P0, [R209+URZ+0xc0], R220 ;  /* 0x0000c0dcd10065a7 */ /* 0x000ea200080011ff */
[----:B------:R-:W-:Y:S01]  /*7340*/  BSSY B1, `(.L_x_98) ;  /* 0x0000023000017945 */ /* 0x000fe20003800000 */
[----:B--2---:R-:W-:Y:S03]  /*7350*/  @P6 SEL R207, RZ, 0x1, !P0 ;  /* 0x00000001ffcf6807 */ /* 0x004fe60004000000 */
[----:B------:R-:W-:Y:S05]  /*7360*/  @!P6 BRA `(.L_x_99) ;  /* 0x000000000080e947 */ /* 0x000fea0003800000 */
[----:B------:R-:W-:Y:S01]  /*7370*/  ISETP.NE.AND P1, PT, R208, RZ, PT ;  /* 0x000000ffd000720c */ /* 0x000fe20003f25270 */
[----:B------:R-:W2:Y:S01]  /*7380*/  S2R R0, SR_CgaCtaId ;  /* 0x0000000000007919 */ /* 0x000ea20000008800 */
[----:B------:R-:W-:Y:S01]  /*7390*/  ISETP.NE.AND P0, PT, R207, RZ, PT ;  /* 0x000000ffcf00720c */ /* 0x000fe20003f05270 */
[----:B------:R-:W-:Y:S10]  /*73a0*/  BSSY B0, `(.L_x_100) ;  /* 0x0000009000007945 */ /* 0x000ff40003800000 */
[----:B------:R-:W-:Y:S04]  /*73b0*/  @P1 IMAD R3, R182, 0x2000, R193 ;  /* 0x00002000b6031824 */ /* 0x000fe800078e02c1 */
[C---:B------:R-:W-:Y:S01]  /*73c0*/  @P1 IMAD.IADD R5, R3.reuse, 0x1, R210 ;  /* 0x0000000103051824 */ /* 0x040fe200078e02d2 */
[----:B------:R-:W-:Y:S03]  /*73d0*/  @P1 IADD3 R218, PT, PT, R3, R218, RZ ;  /* 0x000000da03da1210 */ /* 0x000fe60007ffe0ff */
[----:B------:R-:W-:Y:S01]  /*73e0*/  @P1 IMAD.IADD R216, R216, 0x1, R5 ;  /* 0x00000001d8d81824 */ /* 0x000fe200078e0205 */
[----:B------:R-:W-:Y:S06]  /*73f0*/  @P0 BRA `(.L_x_101) ;  /* 0x00000000000c0947 */ /* 0x000fec0003800000 */
[----:B------:R-:W-:Y:S04]  /*7400*/  SHF.L.U32 R2, R181, 0x1f, RZ ;  /* 0x0000001fb5027819 */ /* 0x000fe800000006ff */
[----:B------:R-:W3:Y:S02]  /*7410*/  SYNCS.PHASECHK.TRANS64.TRYWAIT P0, [R209+URZ+0xc0], R2 ;  /* 0x0000c002d10075a7 */ /* 0x000ee400080011ff */
[----:B---3--:R-:W-:Y:S05]  /*7420*/  @!P0 BRA `(.L_x_102) ;  /* 0x0000002000108947 */ /* 0x008fea0003800000 */
.L_x_101:
[----:B------:R-:W-:Y:S05]  /*7430*/  BSYNC B0 ;  /* 0x0000000000007941 */ /* 0x000fea0003800000 */
.L_x_100:
[----:B------:R-:W-:Y:S01]  /*7440*/  ISETP.NE.AND P0, PT, R208, RZ, PT ;  /* 0x000000ffd000720c */ /* 0x000fe20003f05270 */
[----:B---3--:R-:W-:Y:S02]  /*7450*/  VIADD R209, R209, 0xd0 ;  /* 0x000000d0d1d17836 */ /* 0x008fe40000000000 */
[----:B------:R-:W-:Y:S03]  /*7460*/  VIADD R182, R182, 0x1 ;  /* 0x00000001b6b67836 */ /* 0x000fe60000000000 */
[----:B--2---:R-:W-:Y:S07]  /*7470*/  PRMT R0, R0, 0x654, R209 ;  /* 0x0000065400007816 */ /* 0x004fee00000000d1 */
[----:B------:R2:W3:Y:S04]  /*7480*/  @P0 LDS.128 R148, [R3] ;  /* 0x0000000003940984 */ /* 0x0004e80000000c00 */
[----:B------:R2:W4:Y:S04]  /*7490*/  @P0 LDS.128 R152, [R5+0x10] ;  /* 0x0000100005980984 */ /* 0x0005280000000c00 */
        /* <DEDUP_REMOVED lines=9> */
[----:B------:R-:W-:Y:S01]  /*7530*/  SEL R182, R182, RZ, P0 ;  /* 0x000000ffb6b67207 */ /* 0x000fe20000000000 */
[----:B-----5:R5:W-:Y:S02]  /*7540*/  SYNCS.ARRIVE.TRANS64.RED.A1T0 RZ, [R0+URZ], RZ ;  /* 0x000000ff00ff79a7 */ /* 0x020be400081004ff */
[----:B-----5:R-:W-:Y:S04]  /*7550*/  SEL R0, RZ, 0x1, P0 ;  /* 0x00000001ff007807 */ /* 0x020fe80000000000 */
[----:B--234-:R-:W-:Y:S02]  /*7560*/  LOP3.LUT R181, R181, R0, RZ, 0x3c, !PT ;  /* 0x00000000b5b57212 */ /* 0x01cfe400078e3cff */
.L_x_99:
[----:B------:R-:W-:Y:S05]  /*7570*/  BSYNC B1 ;  /* 0x0000000000017941 */ /* 0x000fea0003800000 */
.L_x_98:
[----:B------:R-:W-:Y:S05]  /*7580*/  VIADD R0, R80, 0x40 ;  /* 0x0000004050007836 */ /* 0x000fea0000000000 */
[----:B------:R-:W-:Y:S04]  /*7590*/  SHF.R.U32.HI R0, RZ, 0x15, R0 ;  /* 0x00000015ff007819 */ /* 0x000fe80000011600 */
[----:B------:R-:W-:Y:S11]  /*75a0*/  LOP3.LUT P0, RZ, R0, 0x3, R189, 0x48, !PT ;  /* 0x0000000300ff7812 */ /* 0x000ff600078048bd */
[----:B------:R-:W-:Y:S02]  /*75b0*/  @!UPT UIADD3 URZ, UPT, UPT, URZ, URZ, URZ ;  /* 0x000000fffffff290 */ /* 0x000fe4000fffe0ff */
[----:B------:R-:W-:Y:S05]  /*75c0*/  @!P0 BRA `(.L_x_103) ;  /* 0x0000000000408947 */ /* 0x000fea0003800000 */
[----:B------:R-:W2:Y:S01]  /*75d0*/  LDCU.64 UR8, c[0x4][0x70] ;  /* 0x01000e00ff0877ac */ /* 0x000ea20008000a00 */
[----:B------:R-:W-:Y:S01]  /*75e0*/  MOV R3, 0x0 ;  /* 0x0000000000037802 */ /* 0x000fe20000000f00 */
[----:B------:R-:W-:Y:S02]  /*75f0*/  HFMA2 R12, -RZ, RZ, 0, 5.9604644775390625e-08 ;  /* 0x00000001ff0c7431 */ /* 0x000fe400000001ff */
[----:B------:R-:W-:Y:S02]  /*7600*/  IMAD.MOV.U32 R8, RZ, RZ, 0x192 ;  /* 0x00000192ff087424 */ /* 0x000fe400078e00ff */
[----:B------:R-:W-:Y:S01]  /*7610*/  IMAD.MOV.U32 R13, RZ, RZ, RZ ;  /* 0x000000ffff0d7224 */ /* 0x000fe200078e00ff */
[----:B------:R-:W3:Y:S01]  /*7620*/  LDCU.64 UR6, c[0x4][0x78] ;  /* 0x01000f00ff0677ac */ /* 0x000ee20008000a00 */
[----:B------:R-:W4:Y:S01]  /*7630*/  LDC.64 R2, c[0x4][R3] ;  /* 0x0100000003027b82 */ /* 0x000f220000000a00 */
[----:B------:R-:W5:Y:S01]  /*7640*/  LDCU.64 UR4, c[0x4][0x10] ;  /* 0x01000200ff0477ac */ /* 0x000f620008000a00 */
[----:B--2---:R-:W-:Y:S01]  /*7650*/  MOV R5, UR9 ;  /* 0x0000000900057c02 */ /* 0x004fe20008000f00 */
[----:B------:R-:W-:Y:S01]  /*7660*/  IMAD.U32 R4, RZ, RZ, UR8 ;  /* 0x00000008ff047e24 */ /* 0x000fe2000f8e00ff */
[----:B---3--:R-:W-:Y:S01]  /*7670*/  MOV R7, UR7 ;  /* 0x0000000700077c02 */ /* 0x008fe20008000f00 */
[----:B------:R-:W-:Y:S01]  /*7680*/  IMAD.U32 R6, RZ, RZ, UR6 ;  /* 0x00000006ff067e24 */ /* 0x000fe2000f8e00ff */
[----:B-----5:R-:W-:Y:S01]  /*7690*/  MOV R11, UR5 ;  /* 0x00000005000b7c02 */ /* 0x020fe20008000f00 */
[----:B------:R-:W-:Y:S02]  /*76a0*/  IMAD.U32 R10, RZ, RZ, UR4 ;  /* 0x00000004ff0a7e24 */ /* 0x000fe4000f8e00ff */
[----:B------:R-:W-:Y:S07]  /*76b0*/  LEPC R20, `(.L_x_103) ;  /* 0x000000001014794e */ /* 0x000fee0000000000 */
[----:B-1--4-:R-:W-:Y:S05]  /*76c0*/  CALL.ABS.NOINC R2 ;  /* 0x0000000002007343 */ /* 0x012fea0003c00000 */
.L_x_103:
[----:B------:R-:W-:Y:S01]  /*76d0*/  ISETP.NE.AND P0, PT, R188, RZ, PT ;  /* 0x000000ffbc00720c */ /* 0x000fe20003f05270 */
[----:B------:R-:W-:Y:S05]  /*76e0*/  WARPSYNC.ALL ;  /* 0x0000000000007948 */ /* 0x000fea0003800000 */
[----:B------:R-:W-:Y:S01]  /*76f0*/  R2UR UR4, R80 ;  /* 0x00000000500472ca */ /* 0x000fe200000e0000 */
[----:B------:R-:W-:Y:S01]  /*7700*/  BSSY.RECONVERGENT B0, `(.L_x_104) ;  /* 0x000011e000007945 */ /* 0x000fe20003800200 */
[----:B------:R-:W-:Y:S02]  /*7710*/  F2FP.F16.E4M3.UNPACK_B R11, R149 ;  /* 0x00000095ff0b723e */ /* 0x000fe400020006ff */
[----:B------:R-:W-:Y:S02]  /*7720*/  F2FP.F16.E4M3.UNPACK_B R10, R150 ;  /* 0x00000096ff0a723e */ /* 0x000fe400020006ff */
[----:B------:R-:W-:Y:S01]  /*7730*/  F2FP.F16.E4M3.UNPACK_B R9, R151 ;  /* 0x00000097ff09723e */ /* 0x000fe200020006ff */
[--C-:B------:R-:W-:Y:S01]  /*7740*/  HADD2.F32 R83, -RZ, R11.reuse.H0_H0 ;  /* 0x2000000bff537230 */ /* 0x100fe20000004100 */
[----:B------:R-:W-:Y:S01]  /*7750*/  F2FP.F16.E4M3.UNPACK_B R8, R152 ;  /* 0x00000098ff08723e */ /* 0x000fe200020006ff */
[----:B------:R-:W-:Y:S01]  /*7760*/  HADD2.F32 R84, -RZ, R11.H1_H1 ;  /* 0x3000000bff547230 */ /* 0x000fe20000004100 */
[----:B------:R-:W-:Y:S01]  /*7770*/  F2FP.F16.E4M3.UNPACK_B R7, R153 ;  /* 0x00000099ff07723e */ /* 0x000fe200020006ff */
[--C-:B------:R-:W-:Y:S01]  /*7780*/  HADD2.F32 R87, -RZ, R10.reuse.H0_H0 ;  /* 0x2000000aff577230 */ /* 0x100fe20000004100 */
[----:B------:R-:W-:Y:S01]  /*7790*/  F2FP.F16.E4M3.UNPACK_B R6, R154 ;  /* 0x0000009aff06723e */ /* 0x000fe200020006ff */
[----:B------:R-:W-:Y:S01]  /*77a0*/  HADD2.F32 R88, -RZ, R10.H1_H1 ;  /* 0x3000000aff587230 */ /* 0x000fe20000004100 */
[----:B------:R-:W-:Y:S01]  /*77b0*/  F2FP.F16.E4M3.UNPACK_B R5, R155 ;  /* 0x0000009bff05723e */ /* 0x000fe200020006ff */
[--C-:B------:R-:W-:Y:S01]  /*77c0*/  HADD2.F32 R91, -RZ, R9.reuse.H0_H0 ;  /* 0x20000009ff5b7230 */ /* 0x100fe20000004100 */
[----:B-1----:R-:W-:Y:S01]  /*77d0*/  F2FP.F16.E4M3.UNPACK_B R4, R156 ;  /* 0x0000009cff04723e */ /* 0x002fe200020006ff */
[----:B------:R-:W-:Y:S01]  /*77e0*/  HADD2.F32 R92, -RZ, R9.H1_H1 ;  /* 0x30000009ff5c7230 */ /* 0x000fe20000004100 */
[-C--:B------:R-:W-:Y:S01]  /*77f0*/  F2FP.F16.E4M3.UNPACK_B R2, R148.reuse ;  /* 0x00000094ff02723e */ /* 0x080fe200020006ff */
[--C-:B------:R-:W-:Y:S01]  /*7800*/  HADD2.F32 R95, -RZ, R8.reuse.H0_H0 ;  /* 0x20000008ff5f7230 */ /* 0x100fe20000004100 */
[----:B------:R-:W-:Y:S01]  /*7810*/  F2FP.F16.E4M3.UNPACK_B R148, R148.H1 ;  /* 0x00000094ff94723e */ /* 0x000fe200030006ff */
[----:B------:R-:W-:Y:S01]  /*7820*/  HADD2.F32 R97, -RZ, R8.H1_H1 ;  /* 0x30000008ff617230 */ /* 0x000fe20000004100 */
[----:B------:R-:W-:Y:S01]  /*7830*/  F2FP.F16.E4M3.UNPACK_B R149, R149.H1 ;  /* 0x00000095ff95723e */ /* 0x000fe200030006ff */
[--C-:B------:R-:W-:Y:S01]  /*7840*/  HADD2.F32 R98, -RZ, R7.reuse.H0_H0 ;  /* 0x20000007ff627230 */ /* 0x100fe20000004100 */
[----:B------:R-:W-:Y:S01]  /*7850*/  F2FP.F16.E4M3.UNPACK_B R150, R150.H1 ;  /* 0x00000096ff96723e */ /* 0x000fe200030006ff */
[----:B------:R-:W-:Y:S01]  /*7860*/  HADD2.F32 R101, -RZ, R7.H1_H1 ;  /* 0x30000007ff657230 */ /* 0x000fe20000004100 */
[----:B------:R-:W-:Y:S01]  /*7870*/  F2FP.F16.E4M3.UNPACK_B R151, R151.H1 ;  /* 0x00000097ff97723e */ /* 0x000fe200030006ff */
[--C-:B------:R-:W-:Y:S01]  /*7880*/  HADD2.F32 R102, -RZ, R6.reuse.H0_H0 ;  /* 0x20000006ff667230 */ /* 0x100fe20000004100 */
[----:B------:R-:W-:Y:S01]  /*7890*/  F2FP.F16.E4M3.UNPACK_B R138, R163 ;  /* 0x000000a3ff8a723e */ /* 0x000fe200020006ff */
[----:B------:R-:W-:Y:S01]  /*78a0*/  HADD2.F32 R105, -RZ, R6.H1_H1 ;  /* 0x30000006ff697230 */ /* 0x000fe20000004100 */
[----:B------:R-:W-:Y:S01]  /*78b0*/  R2UR UR5, R206 ;  /* 0x00000000ce0572ca */ /* 0x000fe200000e0000 */
        /* <DEDUP_REMOVED lines=8> */
[----:B------:R-:W1:Y:S01]  /*7940*/  LDTM.x64 R4, tmem[UR4+0x40] ;  /* 0x00004004000479ee */ /* 0x000e620008340000 */
[--C-:B------:R-:W-:Y:S01]  /*7950*/  HADD2.F32 R0, -RZ, R2.reuse.H0_H0 ;  /* 0x20000002ff007230 */ /* 0x100fe20000004100 */
[----:B------:R-:W-:Y:S01]  /*7960*/  NOP ;  /* 0x0000000000007918 */ /* 0x000fe20000000000 */
[----:B------:R-:W-:Y:S01]  /*7970*/  HADD2.F32 R2, -RZ, R2.H1_H1 ;  /* 0x30000002ff027230 */ /* 0x000fe20000004100 */
[----:B------:R-:W-:Y:S01]  /*7980*/  UIADD3 UR5, UPT, UPT, UR5, 0x110, URZ ;  /* 0x0000011005057890 */ /* 0x000fe2000fffe0ff */
[--C-:B------:R-:W-:Y:S01]  /*7990*/  HADD2.F32 R86, -RZ, R149.reuse.H1_H1 ;  /* 0x30000095ff567230 */ /* 0x100fe20000004100 */
[----:B------:R-:W-:Y:S01]  /*79a0*/  F2FP.F16.E4M3.UNPACK_B R132, R161 ;  /* 0x000000a1ff84723e */ /* 0x000fe200020006ff */
[--C-:B------:R-:W-:Y:S01]  /*79b0*/  HADD2.F32 R114, -RZ, R116.reuse.H0_H0 ;  /* 0x20000074ff727230 */ /* 0x100fe20000004100 */
[----:B------:R-:W-:Y:S01]  /*79c0*/  UPRMT UR5, UR45, 0x654, UR5 ;  /* 0x000006542d057896 */ /* 0x000fe20008000005 */
[----:B------:R-:W-:Y:S01]  /*79d0*/  HADD2.F32 R117, -RZ, R116.H1_H1 ;  /* 0x30000074ff757230 */ /* 0x000fe20000004100 */
[----:B------:R-:W-:Y:S01]  /*79e0*/  F2FP.F16.E4M3.UNPACK_B R136, R162 ;  /* 0x000000a2ff88723e */ /* 0x000fe200020006ff */
[--C-:B------:R-:W-:Y:S01]  /*79f0*/  HADD2.F32 R118, -RZ, R120.reuse.H0_H0 ;  /* 0x20000078ff767230 */ /* 0x100fe20000004100 */
[----:B------:R-:W-:Y:S01]  /*7a00*/  F2FP.F16.E4M3.UNPACK_B R152, R152.H1 ;  /* 0x00000098ff98723e */ /* 0x000fe200030006ff */
[----:B------:R-:W-:Y:S01]  /*7a10*/  HADD2.F32 R121, -RZ, R120.H1_H1 ;  /* 0x30000078ff797230 */ /* 0x000fe20000004100 */
[----:B------:R-:W-:Y:S01]  /*7a20*/  F2FP.F16.E4M3.UNPACK_B R153, R153.H1 ;  /* 0x00000099ff99723e */ /* 0x000fe200030006ff */
[--C-:B------:R-:W-:Y:S01]  /*7a30*/  HADD2.F32 R122, -RZ, R124.reuse.H0_H0 ;  /* 0x2000007cff7a7230 */ /* 0x100fe20000004100 */
[----:B------:R-:W-:Y:S01]  /*7a40*/  F2FP.F16.E4M3.UNPACK_B R154, R154.H1 ;  /* 0x0000009aff9a723e */ /* 0x000fe200030006ff */
[----:B-1----:R-:W-:Y:S01]  /*7a50*/  SYNCS.ARRIVE.TRANS64.RED.A1T0 RZ, [UR5], RZ ;  /* 0x000000ffffff79a7 */ /* 0x002fe20008100405 */
[----:B------:R-:W-:Y:S01]  /*7a60*/  HADD2.F32 R125, -RZ, R124.H1_H1 ;  /* 0x3000007cff7d7230 */ /* 0x000fe20000004100 */
[----:B------:R-:W-:Y:S01]  /*7a70*/  F2FP.F16.E4M3.UNPACK_B R155, R155.H1 ;  /* 0x0000009bff9b723e */ /* 0x000fe200030006ff */
[--C-:B------:R-:W-:Y:S01]  /*7a80*/  HADD2.F32 R126, -RZ, R128.reuse.H0_H0 ;  /* 0x20000080ff7e7230 */ /* 0x100fe20000004100 */
[----:B------:R-:W-:Y:S01]  /*7a90*/  F2FP.F16.E4M3.UNPACK_B R156, R156.H1 ;  /* 0x0000009cff9c723e */ /* 0x000fe200030006ff */
[----:B------:R-:W-:Y:S01]  /*7aa0*/  HADD2.F32 R129, -RZ, R128.H1_H1 ;  /* 0x30000080ff817230 */ /* 0x000fe20000004100 */
[----:B------:R-:W-:Y:S01]  /*7ab0*/  F2FP.F16.E4M3.UNPACK_B R157, R157.H1 ;  /* 0x0000009dff9d723e */ /* 0x000fe200030006ff */
[C---:B------:R-:W-:Y:S01]  /*7ac0*/  FMUL R4, R79.reuse, R4 ;  /* 0x000000044f047220 */ /* 0x040fe20000400000 */
[C---:B------:R-:W-:Y:S01]  /*7ad0*/  FMUL R5, R79.reuse, R5 ;  /* 0x000000054f057220 */ /* 0x040fe20000400000 */
[----:B------:R-:W-:Y:S02]  /*7ae0*/  HADD2.F32 R3, -RZ, R148.H0_H0 ;  /* 0x20000094ff037230 */ /* 0x000fe40000004100 */
        /* <DEDUP_REMOVED lines=11> */
[----:B------:R-:W-:Y:S02]  /*7ba0*/  HADD2.F32 R130, -RZ, R132.H0_H0 ;  /* 0x20000084ff827230 */ /* 0x000fe40000004100 */
[C---:B------:R-:W-:Y:S01]  /*7bb0*/  FMUL R6, R79.reuse, R6 ;  /* 0x000000064f067220 */ /* 0x040fe20000400000 */
[----:B------:R-:W-:Y:S02]  /*7bc0*/  HADD2.F32 R82, -RZ, R148.H1_H1 ;  /* 0x30000094ff527230 */ /* 0x000fe40000004100 */
[----:B------:R-:W-:Y:S01]  /*7bd0*/  FMUL R7, R79, R7 ;  /* 0x000000074f077220 */ /* 0x000fe20000400000 */
[----:B------:R-:W-:Y:S02]  /*7be0*/  HADD2.F32 R85, -RZ, R149.H0_H0 ;  /* 0x20000095ff557230 */ /* 0x000fe40000004100 */
[C---:B------:R-:W-:Y:S01]  /*7bf0*/  FFMA R6, R81.reuse, R3, R6 ;  /* 0x0000000351067223 */ /* 0x040fe20000000006 */
[----:B------:R-:W-:Y:S02]  /*7c00*/  HADD2.F32 R133, -RZ, R132.H1_H1 ;  /* 0x30000084ff857230 */ /* 0x000fe40000004100 */
[C---:B------:R-:W-:Y:S01]  /*7c10*/  FFMA R7, R81.reuse, R82, R7 ;  /* 0x0000005251077223 */ /* 0x040fe20000000007 */
[C---:B------:R-:W-:Y:S01]  /*7c20*/  FFMA R8, R81.reuse, R83, R8 ;  /* 0x0000005351087223 */ /* 0x040fe20000000008 */
[----:B------:R-:W-:Y:S01]  /*7c30*/  FFMA R9, R81, R84, R9 ;  /* 0x0000005451097223 */ /* 0x000fe20000000009 */
[--C-:B------:R-:W-:Y:S02]  /*7c40*/  HADD2.F32 R82, -RZ, R138.reuse.H0_H0 ;  /* 0x2000008aff527230 */ /* 0x100fe40000004100 */
[C---:B------:R-:W-:Y:S01]  /*7c50*/  FMUL R10, R79.reuse, R10 ;  /* 0x0000000a4f0a7220 */ /* 0x040fe20000400000 */
[----:B------:R-:W-:Y:S02]  /*7c60*/  HADD2.F32 R83, -RZ, R138.H1_H1 ;  /* 0x3000008aff537230 */ /* 0x000fe40000004100 */
[----:B------:R-:W-:Y:S01]  /*7c70*/  FMUL R11, R79, R11 ;  /* 0x0000000b4f0b7220 */ /* 0x000fe20000400000 */
[----:B------:R-:W-:Y:S02]  /*7c80*/  HADD2.F32 R89, -RZ, R150.H0_H0 ;  /* 0x20000096ff597230 */ /* 0x000fe40000004100 */
[C---:B------:R-:W-:Y:S01]  /*7c90*/  FFMA R10, R81.reuse, R85, R10 ;  /* 0x00000055510a7223 */ /* 0x040fe2000000000a */
[--C-:B------:R-:W-:Y:S02]  /*7ca0*/  HADD2.F32 R134, -RZ, R136.reuse.H0_H0 ;  /* 0x20000088ff867230 */ /* 0x100fe40000004100 */
[C---:B------:R-:W-:Y:S01]  /*7cb0*/  FFMA R11, R81.reuse, R86, R11 ;  /* 0x00000056510b7223 */ /* 0x040fe2000000000b */
[C---:B------:R-:W-:Y:S01]  /*7cc0*/  FFMA R12, R81.reuse, R87, R12 ;  /* 0x00000057510c7223 */ /* 0x040fe2000000000c */
[----:B------:R-:W-:Y:S01]  /*7cd0*/  FFMA R13, R81, R88, R13 ;  /* 0x00000058510d7223 */ /* 0x000fe2000000000d */
[----:B------:R-:W-:Y:S01]  /*7ce0*/  F2FP.SATFINITE.E4M3.F32.PACK_AB_MERGE_C R86, R7, R6, RZ ;  /* 0x000000060756723e */ /* 0x000fe200048070ff */
[----:B------:R-:W-:Y:S01]  /*7cf0*/  FMUL R7, R79, R24 ;  /* 0x000000184f077220 */ /* 0x000fe20000400000 */
[----:B------:R-:W-:Y:S01]  /*7d00*/  F2FP.SATFINITE.E4M3.F32.PACK_AB_MERGE_C R138, R11, R10, RZ ;  /* 0x0000000a0b8a723e */ /* 0x000fe200048070ff */
[C---:B------:R-:W-:Y:S01]  /*7d10*/  FMUL R10, R79.reuse, R25 ;  /* 0x000000194f0a7220 */ /* 0x040fe20000400000 */
[C---:B------:R-:W-:Y:S01]  /*7d20*/  FMUL R25, R79.reuse, R32 ;  /* 0x000000204f197220 */ /* 0x040fe20000400000 */
[----:B------:R-:W-:Y:S02]  /*7d30*/  HADD2.F32 R137, -RZ, R136.H1_H1 ;  /* 0x30000088ff897230 */ /* 0x000fe40000004100 */
[C---:B------:R-:W-:Y:S01]  /*7d40*/  FMUL R14, R79.reuse, R14 ;  /* 0x0000000e4f0e7220 */ /* 0x040fe20000400000 */
[----:B------:R-:W-:Y:S02]  /*7d50*/  HADD2.F32 R90, -RZ, R150.H1_H1 ;  /* 0x30000096ff5a7230 */ /* 0x000fe40000004100 */
[----:B------:R-:W-:Y:S01]  /*7d60*/  FMUL R15, R79, R15 ;  /* 0x0000000f4f0f7220 */ /* 0x000fe20000400000 */
[--C-:B------:R-:W-:Y:S02]  /*7d70*/  HADD2.F32 R93, -RZ, R151.reuse.H0_H0 ;  /* 0x20000097ff5d7230 */ /* 0x100fe40000004100 */
[C---:B------:R-:W-:Y:S01]  /*7d80*/  FFMA R14, R81.reuse, R89, R14 ;  /* 0x00000059510e7223 */ /* 0x040fe2000000000e */
[----:B------:R-:W-:Y:S02]  /*7d90*/  HADD2.F32 R94, -RZ, R151.H1_H1 ;  /* 0x30000097ff5e7230 */ /* 0x000fe40000004100 */
[C---:B------:R-:W-:Y:S01]  /*7da0*/  FFMA R15, R81.reuse, R90, R15 ;  /* 0x0000005a510f7223 */ /* 0x040fe2000000000f */
[C---:B------:R-:W-:Y:S01]  /*7db0*/  FFMA R16, R81.reuse, R91, R16 ;  /* 0x0000005b51107223 */ /* 0x040fe20000000010 */
[----:B------:R-:W-:Y:S01]  /*7dc0*/  FFMA R17, R81, R92, R17 ;  /* 0x0000005c51117223 */ /* 0x000fe20000000011 */
[C---:B------:R-:W-:Y:S01]  /*7dd0*/  FMUL R18, R79.reuse, R18 ;  /* 0x000000124f127220 */ /* 0x040fe20000400000 */
[----:B------:R-:W-:Y:S01]  /*7de0*/  FMUL R19, R79, R19 ;  /* 0x000000134f137220 */ /* 0x000fe20000400000 */
[--C-:B------:R-:W-:Y:S01]  /*7df0*/  HADD2.F32 R96, -RZ, R152.reuse.H0_H0 ;  /* 0x20000098ff607230 */ /* 0x100fe20000004100 */
[----:B------:R-:W-:Y:S01]  /*7e00*/  F2FP.SATFINITE.E4M3.F32.PACK_AB_MERGE_C R14, R15, R14, RZ ;  /* 0x0000000e0f0e723e */ /* 0x000fe200048070ff */
[C---:B------:R-:W-:Y:S01]  /*7e10*/  FFMA R18, R81.reuse, R93, R18 ;  /* 0x0000005d51127223 */ /* 0x040fe20000000012 */
[C---:B------:R-:W-:Y:S01]  /*7e20*/  FFMA R19, R81.reuse, R94, R19 ;  /* 0x0000005e51137223 */ /* 0x040fe20000000013 */
[C---:B------:R-:W-:Y:S01]  /*7e30*/  FFMA R0, R81.reuse, R95, R0 ;  /* 0x0000005f51007223 */ /* 0x040fe20000000000 */
[----:B------:R-:W-:Y:S01]  /*7e40*/  FFMA R2, R81, R97, R2 ;  /* 0x0000006151027223 */ /* 0x000fe20000000002 */
[----:B------:R-:W-:Y:S02]  /*7e50*/  HADD2.F32 R99, -RZ, R152.H1_H1 ;  /* 0x30000098ff637230 */ /* 0x000fe40000004100 */
[----:B------:R-:W-:Y:S01]  /*7e60*/  FMUL R3, R79, R22 ;  /* 0x000000164f037220 */ /* 0x000fe20000400000 */
[----:B------:R-:W-:Y:S01]  /*7e70*/  F2FP.SATFINITE.E4M3.F32.PACK_AB_MERGE_C R18, R19, R18, RZ ;  /* 0x000000121312723e */ /* 0x000fe200048070ff */
[C---:B------:R-:W-:Y:S01]  /*7e80*/  FMUL R22, R79.reuse, R29 ;  /* 0x0000001d4f167220 */ /* 0x040fe20000400000 */
[----:B------:R-:W-:Y:S01]  /*7e90*/  FMUL R29, R79, R36 ;  /* 0x000000244f1d7220 */ /* 0x000fe20000400000 */
[----:B------:R-:W-:Y:S01]  /*7ea0*/  FFMA R3, R81, R96, R3 ;  /* 0x0000006051037223 */ /* 0x000fe20000000003 */
[C---:B------:R-:W-:Y:S01]  /*7eb0*/  FMUL R6, R79.reuse, R23 ;  /* 0x000000174f067220 */ /* 0x040fe20000400000 */
[--C-:B------:R-:W-:Y:S02]  /*7ec0*/  HADD2.F32 R100, -RZ, R153.reuse.H0_H0 ;  /* 0x20000099ff647230 */ /* 0x100fe40000004100 */
[----:B------:R-:W-:Y:S01]  /*7ed0*/  FMUL R11, R79, R26 ;  /* 0x0000001a4f0b7220 */ /* 0x000fe20000400000 */
[----:B------:R-:W-:Y:S02]  /*7ee0*/  HADD2.F32 R103, -RZ, R153.H1_H1 ;  /* 0x30000099ff677230 */ /* 0x000fe40000004100 */
[C---:B------:R-:W-:Y:S01]  /*7ef0*/  FFMA R6, R81.reuse, R99, R6 ;  /* 0x0000006351067223 */ /* 0x040fe20000000006 */
[C---:B------:R-:W-:Y:S01]  /*7f00*/  FFMA R7, R81.reuse, R98, R7 ;  /* 0x0000006251077223 */ /* 0x040fe20000000007 */
[C---:B------:R-:W-:Y:S01]  /*7f10*/  FFMA R10, R81.reuse, R101, R10 ;  /* 0x00000065510a7223 */ /* 0x040fe2000000000a */
[----:B------:R-:W-:Y:S01]  /*7f20*/  FFMA R11, R81, R100, R11 ;  /* 0x00000064510b7223 */ /* 0x000fe2000000000b */
[C---:B------:R-:W-:Y:S01]  /*7f30*/  FMUL R26, R79.reuse, R33 ;  /* 0x000000214f1a7220 */ /* 0x040fe20000400000 */
[----:B------:R-:W-:Y:S01]  /*7f40*/  F2FP.SATFINITE.E4M3.F32.PACK_AB_MERGE_C R3, R6, R3, RZ ;  /* 0x000000030603723e */ /* 0x000fe200048070ff */
[C---:B------:R-:W-:Y:S01]  /*7f50*/  FMUL R33, R79.reuse, R40 ;  /* 0x000000284f217220 */ /* 0x040fe20000400000 */
        /* <DEDUP_REMOVED lines=9> */
[C---:B------:R-:W-:Y:S01]  /*7ff0*/  FMUL R37, R79.reuse, R44 ;  /* 0x0000002c4f257220 */ /* 0x040fe20000400000 */
[C---:B------:R-:W-:Y:S01]  /*8000*/  FMUL R24, R79.reuse, R31 ;  /* 0x0000001f4f187220 */ /* 0x040fe20000400000 */
[----:B------:R-:W-:Y:S01]  /*8010*/  F2FP.F16.E4M3.UNPACK_B R158, R158.H1 ;  /* 0x0000009eff9e723e */ /* 0x000fe200030006ff */
[--C-:B------:R-:W-:Y:S02]  /*8020*/  HADD2.F32 R108, -RZ, R155.reuse.H0_H0 ;  /* 0x2000009bff6c7230 */ /* 0x100fe40000004100 */
[----:B------:R-:W-:Y:S01]  /*8030*/  FMUL R27, R79, R34 ;  /* 0x000000224f1b7220 */ /* 0x000fe20000400000 */
[----:B------:R-:W-:Y:S02]  /*8040*/  HADD2.F32 R111, -RZ, R155.H1_H1 ;  /* 0x3000009bff6f7230 */ /* 0x000fe40000004100 */
[C---:B------:R-:W-:Y:S01]  /*8050*/  FFMA R24, R81.reuse, R107, R24 ;  /* 0x0000006b51187223 */ /* 0x040fe20000000018 */
[----:B------:R-:W-:Y:S01]  /*8060*/  F2FP.F16.E4M3.UNPACK_B R159, R159.H1 ;  /* 0x0000009fff9f723e */ /* 0x000fe200030006ff */
[C---:B------:R-:W-:Y:S01]  /*8070*/  FFMA R25, R81.reuse, R106, R25 ;  /* 0x0000006a51197223 */ /* 0x040fe20000000019 */
[C---:B------:R-:W-:Y:S01]  /*8080*/  FFMA R26, R81.reuse, R109, R26 ;  /* 0x0000006d511a7223 */ /* 0x040fe2000000001a */
[----:B------:R-:W-:Y:S01]  /*8090*/  F2FP.F16.E4M3.UNPACK_B R160, R160.H1 ;  /* 0x000000a0ffa0723e */ /* 0x000fe200030006ff */
[----:B------:R-:W-:Y:S01]  /*80a0*/  FFMA R27, R81, R108, R27 ;  /* 0x0000006c511b7223 */ /* 0x000fe2000000001b */
[----:B------:R-:W-:Y:S01]  /*80b0*/  F2FP.SATFINITE.E4M3.F32.PACK_AB_MERGE_C R6, R24, R23, RZ ;  /* 0x000000171806723e */ /* 0x000fe200048070ff */
[C---:B------:R-:W-:Y:S01]  /*80c0*/  FMUL R34, R79.reuse, R41 ;  /* 0x000000294f227220 */ /* 0x040fe20000400000 */
[C---:B------:R-:W-:Y:S01]  /*80d0*/  FMUL R41, R79.reuse, R48 ;  /* 0x000000304f297220 */ /* 0x040fe20000400000 */
[----:B------:R-:W-:Y:S01]  /*80e0*/  FMUL R28, R79, R35 ;  /* 0x000000234f1c7220 */ /* 0x000fe20000400000 */
[----:B------:R-:W-:Y:S01]  /*80f0*/  F2FP.F16.E4M3.UNPACK_B R161, R161.H1 ;  /* 0x000000a1ffa1723e */ /* 0x000fe200030006ff */
[--C-:B------:R-:W-:Y:S01]  /*8100*/  HADD2.F32 R112, -RZ, R156.reuse.H0_H0 ;  /* 0x2000009cff707230 */ /* 0x100fe20000004100 */
[----:B------:R-:W-:Y:S01]  /*8110*/  F2FP.SATFINITE.E4M3.F32.PACK_AB_MERGE_C R6, R22, R21, R6 ;  /* 0x000000151606723e */ /* 0x000fe20004807006 */
[C---:B------:R-:W-:Y:S01]  /*8120*/  FFMA R28, R81.reuse, R111, R28 ;  /* 0x0000006f511c7223 */ /* 0x040fe2000000001c */
[C---:B------:R-:W-:Y:S01]  /*8130*/  FFMA R29, R81.reuse, R110, R29 ;  /* 0x0000006e511d7223 */ /* 0x040fe2000000001d */
[----:B------:R-:W-:Y:S01]  /*8140*/  FFMA R30, R81, R113, R30 ;  /* 0x00000071511e7223 */ /* 0x000fe2000000001e */
[----:B------:R-:W-:Y:S02]  /*8150*/  HADD2.F32 R115, -RZ, R156.H1_H1 ;  /* 0x3000009cff737230 */ /* 0x000fe40000004100 */
[C---:B------:R-:W-:Y:S01]  /*8160*/  FMUL R31, R79.reuse, R38 ;  /* 0x000000264f1f7220 */ /* 0x040fe20000400000 */
[----:B------:R-:W-:Y:S01]  /*8170*/  F2FP.F16.E4M3.UNPACK_B R162, R162.H1 ;  /* 0x000000a2ffa2723e */ /* 0x000fe200030006ff */
[C---:B------:R-:W-:Y:S01]  /*8180*/  FMUL R38, R79.reuse, R45 ;  /* 0x0000002d4f267220 */ /* 0x040fe20000400000 */
[----:B------:R-:W-:Y:S01]  /*8190*/  FMUL R45, R79, R52 ;  /* 0x000000344f2d7220 */ /* 0x000fe20000400000 */
[----:B------:R-:W-:Y:S01]  /*81a0*/  F2FP.F16.E4M3.UNPACK_B R163, R163.H1 ;  /* 0x000000a3ffa3723e */ /* 0x000fe200030006ff */
[----:B------:R-:W-:Y:S01]  /*81b0*/  FFMA R31, R81, R112, R31 ;  /* 0x00000070511f7223 */ /* 0x000fe2000000001f */
[C---:B------:R-:W-:Y:S01]  /*81c0*/  FMUL R52, R79.reuse, R59 ;  /* 0x0000003b4f347220 */ /* 0x040fe20000400000 */
[----:B------:R-:W-:Y:S01]  /*81d0*/  IADD3 R76, PT, PT, R76, 0x1, RZ ;  /* 0x000000014c4c7810 */ /* 0x000fe20007ffe0ff */
[----:B------:R-:W-:Y:S01]  /*81e0*/  FMUL R59, R79, R66 ;  /* 0x000000424f3b7220 */ /* 0x000fe20000400000 */
[----:B------:R-:W-:Y:S01]  /*81f0*/  F2FP.SATFINITE.E4M3.F32.PACK_AB_MERGE_C R66, R13, R12, R14 ;  /* 0x0000000c0d42723e */ /* 0x000fe2000480700e */
[C---:B------:R-:W-:Y:S01]  /*8200*/  FMUL R32, R79.reuse, R39 ;  /* 0x000000274f207220 */ /* 0x040fe20000400000 */
[--C-:B------:R-:W-:Y:S02]  /*8210*/  HADD2.F32 R116, -RZ, R157.reuse.H0_H0 ;  /* 0x2000009dff747230 */ /* 0x100fe40000004100 */
[----:B------:R-:W-:Y:S01]  /*8220*/  FMUL R35, R79, R42 ;  /* 0x0000002a4f237220 */ /* 0x000fe20000400000 */
[----:B------:R-:W-:Y:S02]  /*8230*/  HADD2.F32 R119, -RZ, R157.H1_H1 ;  /* 0x3000009dff777230 */ /* 0x000fe40000004100 */
[----:B------:R-:W-:Y:S01]  /*8240*/  FFMA R32, R81, R115, R32 ;  /* 0x0000007351207223 */ /* 0x000fe20000000020 */
[----:B------:R-:W-:Y:S01]  /*8250*/  FMUL R36, R79, R43 ;  /* 0x0000002b4f247220 */ /* 0x000fe20000400000 */
[C---:B------:R-:W-:Y:S01]  /*8260*/  FFMA R33, R81.reuse, R114, R33 ;  /* 0x0000007251217223 */ /* 0x040fe20000000021 */
[C---:B------:R-:W-:Y:S01]  /*8270*/  FFMA R34, R81.reuse, R117, R34 ;  /* 0x0000007551227223 */ /* 0x040fe20000000022 */
[--C-:B------:R-:W-:Y:S01]  /*8280*/  HADD2.F32 R120, -RZ, R158.reuse.H0_H0 ;  /* 0x2000009eff787230 */ /* 0x100fe20000004100 */
[----:B------:R-:W-:Y:S01]  /*8290*/  F2FP.SATFINITE.E4M3.F32.PACK_AB_MERGE_C R32, R32, R31, RZ ;  /* 0x0000001f2020723e */ /* 0x000fe200048070ff */
[----:B------:R-:W-:Y:S01]  /*82a0*/  FFMA R35, R81, R116, R35 ;  /* 0x0000007451237223 */ /* 0x000fe20000000023 */
[----:B------:R-:W-:Y:S02]  /*82b0*/  HADD2.F32 R123, -RZ, R158.H1_H1 ;  /* 0x3000009eff7b7230 */ /* 0x000fe40000004100 */
[----:B------:R-:W-:Y:S01]  /*82c0*/  FMUL R39, R79, R46 ;  /* 0x0000002e4f277220 */ /* 0x000fe20000400000 */
[----:B------:R-:W-:Y:S01]  /*82d0*/  F2FP.SATFINITE.E4M3.F32.PACK_AB_MERGE_C R32, R30, R29, R32 ;  /* 0x0000001d1e20723e */ /* 0x000fe20004807020 */
[----:B------:R-:W-:Y:S01]  /*82e0*/  FFMA R36, R81, R119, R36 ;  /* 0x0000007751247223 */ /* 0x000fe20000000024 */
[----:B------:R-:W-:Y:S01]  /*82f0*/  FMUL R40, R79, R47 ;  /* 0x0000002f4f287220 */ /* 0x000fe20000400000 */
[C---:B------:R-:W-:Y:S01]  /*8300*/  FFMA R37, R81.reuse, R118, R37 ;  /* 0x0000007651257223 */ /* 0x040fe20000000025 */
[----:B------:R-:W-:Y:S01]  /*8310*/  FFMA R38, R81, R121, R38 ;  /* 0x0000007951267223 */ /* 0x000fe20000000026 */
[----:B------:R-:W-:Y:S01]  /*8320*/  FMUL R42, R79, R49 ;  /* 0x000000314f2a7220 */ /* 0x000fe20000400000 */
[--C-:B------:R-:W-:Y:S02]  /*8330*/  HADD2.F32 R124, -RZ, R159.reuse.H0_H0 ;  /* 0x2000009fff7c7230 */ /* 0x100fe40000004100 */
[----:B------:R-:W-:Y:S01]  /*8340*/  FFMA R39, R81, R120, R39 ;  /* 0x0000007851277223 */ /* 0x000fe20000000027 */
[----:B------:R-:W-:Y:S02]  /*8350*/  HADD2.F32 R127, -RZ, R159.H1_H1 ;  /* 0x3000009fff7f7230 */ /* 0x000fe40000004100 */
[----:B------:R-:W-:Y:S01]  /*8360*/  FMUL R43, R79, R50 ;  /* 0x000000324f2b7220 */ /* 0x000fe20000400000 */
[----:B------:R-:W-:Y:S01]  /*8370*/  FFMA R40, R81, R123, R40 ;  /* 0x0000007b51287223 */ /* 0x000fe20000000028 */
[----:B------:R-:W-:Y:S01]  /*8380*/  FMUL R44, R79, R51 ;  /* 0x000000334f2c7220 */ /* 0x000fe20000400000 */
[----:B------:R-:W-:Y:S01]  /*8390*/  FFMA R41, R81, R122, R41 ;  /* 0x0000007a51297223 */ /* 0x000fe20000000029 */
[C---:B------:R-:W-:Y:S01]  /*83a0*/  FMUL R50, R79.reuse, R57 ;  /* 0x000000394f327220 */ /* 0x040fe20000400000 */
[----:B------:R-:W-:Y:S01]  /*83b0*/  FMUL R57, R79, R64 ;  /* 0x000000404f397220 */ /* 0x000fe20000400000 */
[----:B------:R-:W-:Y:S01]  /*83c0*/  FFMA R42, R81, R125, R42 ;  /* 0x0000007d512a7223 */ /* 0x000fe2000000002a */
[----:B------:R-:W-:Y:S01]  /*83d0*/  FMUL R46, R79, R53 ;  /* 0x000000354f2e7220 */ /* 0x000fe20000400000 */
[--C-:B------:R-:W-:Y:S01]  /*83e0*/  HADD2.F32 R128, -RZ, R160.reuse.H0_H0 ;  /* 0x200000a0ff807230 */ /* 0x100fe20000004100 */
[----:B------:R-:W-:Y:S01]  /*83f0*/  F2FP.SATFINITE.E4M3.F32.PACK_AB_MERGE_C R64, R5, R4, R86 ;  /* 0x000000040540723e */ /* 0x000fe20004807056 */
[C---:B------:R-:W-:Y:S01]  /*8400*/  FMUL R51, R79.reuse, R58 ;  /* 0x0000003a4f337220 */ /* 0x040fe20000400000 */
[----:B------:R-:W-:Y:S01]  /*8410*/  FMUL R53, R79, R60 ;  /* 0x0000003c4f357220 */ /* 0x000fe20000400000 */
[----:B------:R-:W-:Y:S01]  /*8420*/  FFMA R43, R81, R124, R43 ;  /* 0x0000007c512b7223 */ /* 0x000fe2000000002b */
[----:B------:R-:W-:Y:S02]  /*8430*/  HADD2.F32 R131, -RZ, R160.H1_H1 ;  /* 0x300000a0ff837230 */ /* 0x000fe40000004100 */
[C---:B------:R-:W-:Y:S01]  /*8440*/  FMUL R47, R79.reuse, R54 ;  /* 0x000000364f2f7220 */ /* 0x040fe20000400000 */
[C---:B------:R-:W-:Y:S01]  /*8450*/  FMUL R58, R79.reuse, R65 ;  /* 0x000000414f3a7220 */ /* 0x040fe20000400000 */
[----:B------:R-:W-:Y:S01]  /*8460*/  FMUL R60, R79, R67 ;  /* 0x000000434f3c7220 */ /* 0x000fe20000400000 */
[----:B------:R-:W-:Y:S01]  /*8470*/  F2FP.SATFINITE.E4M3.F32.PACK_AB_MERGE_C R5, R20, R11, RZ ;  /* 0x0000000b1405723e */ /* 0x000fe200048070ff */
[----:B------:R-:W-:Y:S01]  /*8480*/  FFMA R44, R81, R127, R44 ;  /* 0x0000007f512c7223 */ /* 0x000fe2000000002c */
[----:B------:R-:W-:Y:S01]  /*8490*/  FMUL R48, R79, R55 ;  /* 0x000000374f307220 */ /* 0x000fe20000400000 */
[----:B------:R-:W-:Y:S01]  /*84a0*/  F2FP.SATFINITE.E4M3.F32.PACK_AB_MERGE_C R65, R9, R8, R138 ;  /* 0x000000080941723e */ /* 0x000fe2000480708a */
[----:B------:R-:W-:Y:S01]  /*84b0*/  FFMA R45, R81, R126, R45 ;  /* 0x0000007e512d7223 */ /* 0x000fe2000000002d */
[----:B------:R-:W-:Y:S01]  /*84c0*/  F2FP.SATFINITE.E4M3.F32.PACK_AB_MERGE_C R67, R17, R16, R18 ;  /* 0x000000101143723e */ /* 0x000fe20004807012 */
[----:B------:R-:W-:Y:S01]  /*84d0*/  FMUL R49, R79, R56 ;  /* 0x000000384f317220 */ /* 0x000fe20000400000 */
[C---:B------:R-:W-:Y:S01]  /*84e0*/  FFMA R46, R81.reuse, R129, R46 ;  /* 0x00000081512e7223 */ /* 0x040fe2000000002e */
[--C-:B------:R-:W-:Y:S02]  /*84f0*/  HADD2.F32 R132, -RZ, R161.reuse.H0_H0 ;  /* 0x200000a1ff847230 */ /* 0x100fe40000004100 */
[C---:B------:R-:W-:Y:S01]  /*8500*/  FFMA R47, R81.reuse, R128, R47 ;  /* 0x00000080512f7223 */ /* 0x040fe2000000002f */
[----:B------:R1:W-:Y:S01]  /*8510*/  STS.128 [R185+UR51+0x6200], R64 ;  /* 0x00620040b9007988 */ /* 0x0003e20008000c33 */
[----:B------:R-:W-:Y:S01]  /*8520*/  HADD2.F32 R135, -RZ, R161.H1_H1 ;  /* 0x300000a1ff877230 */ /* 0x000fe20000004100 */
[----:B------:R-:W-:Y:S01]  /*8530*/  F2FP.SATFINITE.E4M3.F32.PACK_AB_MERGE_C R5, R10, R7, R5 ;  /* 0x000000070a05723e */ /* 0x000fe20004807005 */
[C---:B------:R-:W-:Y:S01]  /*8540*/  FFMA R48, R81.reuse, R131, R48 ;  /* 0x0000008351307223 */ /* 0x040fe20000000030 */
[----:B------:R-:W-:Y:S01]  /*8550*/  F2FP.SATFINITE.E4M3.F32.PACK_AB_MERGE_C R7, R28, R27, RZ ;  /* 0x0000001b1c07723e */ /* 0x000fe200048070ff */
        /* <DEDUP_REMOVED lines=9> */
[----:B------:R-:W-:Y:S01]  /*85f0*/  F2FP.SATFINITE.E4M3.F32.PACK_AB_MERGE_C R4, R2, R0, R3 ;  /* 0x000000000204723e */ /* 0x000fe20004807003 */
[C---:B------:R-:W-:Y:S01]  /*8600*/  FFMA R53, R81.reuse, R134, R53 ;  /* 0x0000008651357223 */ /* 0x040fe20000000035 */
[----:B------:R-:W-:Y:S01]  /*8610*/  F2FP.SATFINITE.E4M3.F32.PACK_AB_MERGE_C R7, R26, R25, R7 ;  /* 0x000000191a07723e */ /* 0x000fe20004807007 */
[C---:B------:R-:W-:Y:S01]  /*8620*/  FFMA R54, R81.reuse, R137, R54 ;  /* 0x0000008951367223 */ /* 0x040fe20000000036 */
[--C-:B------:R-:W-:Y:S02]  /*8630*/  HADD2.F32 R84, -RZ, R163.reuse.H0_H0 ;  /* 0x200000a3ff547230 */ /* 0x100fe40000004100 */
[C---:B------:R-:W-:Y:S01]  /*8640*/  FFMA R55, R81.reuse, R136, R55 ;  /* 0x0000008851377223 */ /* 0x040fe20000000037 */
[----:B------:R-:W-:Y:S01]  /*8650*/  HADD2.F32 R85, -RZ, R163.H1_H1 ;  /* 0x300000a3ff557230 */ /* 0x000fe20000004100 */
[----:B------:R1:W-:Y:S01]  /*8660*/  STS.128 [R199+0x6010], R4 ;  /* 0x00601004c7007388 */ /* 0x0003e20000000c00 */
[----:B------:R-:W-:Y:S01]  /*8670*/  F2FP.SATFINITE.E4M3.F32.PACK_AB_MERGE_C R35, R36, R35, RZ ;  /* 0x000000232423723e */ /* 0x000fe200048070ff */
[C---:B------:R-:W-:Y:S01]  /*8680*/  FFMA R56, R81.reuse, R139, R56 ;  /* 0x0000008b51387223 */ /* 0x040fe20000000038 */
[----:B------:R-:W-:Y:S01]  /*8690*/  F2FP.SATFINITE.E4M3.F32.PACK_AB_MERGE_C R39, R40, R39, RZ ;  /* 0x000000272827723e */ /* 0x000fe200048070ff */
[C---:B------:R-:W-:Y:S01]  /*86a0*/  FFMA R57, R81.reuse, R82, R57 ;  /* 0x0000005251397223 */ /* 0x040fe20000000039 */
[----:B------:R-:W-:Y:S01]  /*86b0*/  F2FP.SATFINITE.E4M3.F32.PACK_AB_MERGE_C R43, R44, R43, RZ ;  /* 0x0000002b2c2b723e */ /* 0x000fe200048070ff */
[C---:B------:R-:W-:Y:S01]  /*86c0*/  FFMA R58, R81.reuse, R83, R58 ;  /* 0x00000053513a7223 */ /* 0x040fe2000000003a */
[C---:B------:R-:W-:Y:S01]  /*86d0*/  FFMA R59, R81.reuse, R84, R59 ;  /* 0x00000054513b7223 */ /* 0x040fe2000000003b */
[----:B------:R-:W-:Y:S01]  /*86e0*/  F2FP.SATFINITE.E4M3.F32.PACK_AB_MERGE_C R33, R34, R33, R35 ;  /* 0x000000212221723e */ /* 0x000fe20004807023 */
        /* <DEDUP_REMOVED lines=11> */
[----:B------:R-:W-:Y:S05]  /*87a0*/  F2FP.SATFINITE.E4M3.F32.PACK_AB_MERGE_C R51, R58, R57, R59 ;  /* 0x000000393a33723e */ /* 0x000fea000480703b */
        /* <DEDUP_REMOVED lines=9> */
[----:B------:R-:W-:Y:S01]  /*8840*/  R2UR UR10, R198 ;  /* 0x00000000c60a72ca */ /* 0x000fe200000e0000 */
[----:B------:R-:W-:Y:S01]  /*8850*/  UIADD3 UR4, UP0, UPT, UR54, 0x680, URZ ;  /* 0x0000068036047890 */ /* 0x000fe2000ff1e0ff */
[----:B------:R-:W-:Y:S01]  /*8860*/  R2UR UR11, R196 ;  /* 0x00000000c40b72ca */ /* 0x000fe200000e0000 */
[----:B------:R-:W-:Y:S01]  /*8870*/  UIADD3 UR9, UPT, UPT, UR41, 0x40, URZ ;  /* 0x0000004029097890 */ /* 0x000fe2000fffe0ff */
[----:B------:R-:W-:Y:S01]  /*8880*/  R2UR UR12, R197 ;  /* 0x00000000c50c72ca */ /* 0x000fe200000e0000 */
[----:B------:R-:W-:Y:S02]  /*8890*/  UIADD3 UR8, UPT, UPT, UR51, 0x6200, URZ ;  /* 0x0000620033087890 */ /* 0x000fe4000fffe0ff */
[----:B------:R-:W-:Y:S10]  /*88a0*/  UIADD3.X UR5, UPT, UPT, URZ, UR55, URZ, UP0, !UPT ;  /* 0x00000037ff057290 */ /* 0x000ff400087fe4ff */
[----:B------:R2:W-:Y:S01]  /*88b0*/  UTMASTG.4D.IM2COL [UR8], [UR4] ;  /* 0x00000008040073b5 */ /* 0x0005e20008058000 */
[----:B------:R0:W-:Y:S01]  /*88c0*/  UTMACMDFLUSH ;  /* 0x00000000000079b7 */ /* 0x0001e20000000000 */
[----:B--2---:R-:W-:Y:S04]  /*88d0*/  DEPBAR.LE SB0, 0x1 ;  /* 0x000080400000791a */ /* 0x004fe80000000000 */
.L_x_105:
[----:B------:R-:W-:Y:S05]  /*88e0*/  BSYNC.RECONVERGENT B0 ;  /* 0x0000000000007941 */ /* 0x000fea0003800200 */
.L_x_104:
[----:B------:R-:W-:Y:S01]  /*88f0*/  BAR.SYNC.DEFER_BLOCKING 0x1, 0x80 ;  /* 0x0042000000007b1d */ /* 0x000fe20000010000 */
[----:B------:R-:W-:Y:S01]  /*8900*/  ISETP.NE.AND P1, PT, R195, RZ, PT ;  /* 0x000000ffc300720c */ /* 0x000fe20003f25270 */
[----:B------:R-:W-:Y:S01]  /*8910*/  IMAD.IADD R16, R75, 0x1, R145 ;  /* 0x000000014b107824 */ /* 0x000fe200078e0291 */
[C---:B------:R-:W-:Y:S01]  /*8920*/  ISETP.NE.AND P0, PT, R76.reuse, 0x2, PT ;  /* 0x000000024c00780c */ /* 0x040fe20003f05270 */
[----:B------:R-:W-:Y:S01]  /*8930*/  IMAD.IADD R19, R77, 0x1, R176 ;  /* 0x000000014d137824 */ /* 0x000fe200078e02b0 */
[----:B------:R-:W-:Y:S02]  /*8940*/  LOP3.LUT R183, R183, 0x1, RZ, 0x3c, !PT ;  /* 0x00000001b7b77812 */ /* 0x000fe400078e3cff */
[----:B------:R-:W-:Y:S02]  /*8950*/  SEL R3, RZ, 0x1, P0 ;  /* 0x00000001ff037807 */ /* 0x000fe40000000000 */
[----:B------:R-:W-:Y:S02]  /*8960*/  SEL R76, R76, RZ, P0 ;  /* 0x000000ff4c4c7207 */ /* 0x000fe40000000000 */
[----:B------:R-:W-:Y:S01]  /*8970*/  LOP3.LUT R184, R184, R3, RZ, 0x3c, !PT ;  /* 0x00000003b8b87212 */ /* 0x000fe200078e3cff */
[----:B------:R-:W-:Y:S02]  /*8980*/  UMOV UR56, UR52 ;  /* 0x0000003400387c82 */ /* 0x000fe40008000000 */
[----:B------:R-:W-:Y:S05]  /*8990*/  @P1 BRA `(.L_x_106) ;  /* 0xffffffc400901947 */ /* 0x000fea000383ffff */
[----:B------:R-:W-:Y:S05]  /*89a0*/  EXIT ;  /* 0x000000000000794d */ /* 0x000fea0003800000 */
.L_x_20:
[----:B------:R-:W-:Y:S07]  /*89b0*/  MOV R2, UR9 ;  /* 0x0000000900027c02 */ /* 0x000fee0008000f00 */
.L_x_107:
[----:B-1----:R1:W2:Y:S02]  /*89c0*/  SYNCS.PHASECHK.TRANS64.TRYWAIT P1, [R2+URZ+0x60], R5 ;  /* 0x00006005020075a7 */ /* 0x0022a400080211ff */
[----:B--2---:R-:W-:Y:S05]  /*89d0*/  @!P1 NANOSLEEP.SYNCS 0x989680 ;  /* 0x009896800000995d */ /* 0x004fea0003900000 */
[----:B------:R-:W2:Y:S02]  /*89e0*/  @!P1 SYNCS.PHASECHK.TRANS64 P1, [R2+URZ+0x60], R5 ;  /* 0x00006005020095a7 */ /* 0x000ea400080210ff */
[----:B--2---:R-:W-:Y:S05]  /*89f0*/  @!P1 BRA `(.L_x_107) ;  /* 0xfffffffc00f09947 */ /* 0x004fea000383ffff */
[----:B------:R-:W-:Y:S05]  /*8a00*/  BRA `(.L_x_19) ;  /* 0xffffff8c00a07947 */ /* 0x000fea000383ffff */
.L_x_26:
[----:B------:R-:W-:Y:S07]  /*8a10*/  MOV R2, UR17 ;  /* 0x0000001100027c02 */ /* 0x000fee0008000f00 */
.L_x_108:
[----:B-1----:R1:W2:Y:S02]  /*8a20*/  SYNCS.PHASECHK.TRANS64.TRYWAIT P0, [R2+URZ+0x60], R5 ;  /* 0x00006005020075a7 */ /* 0x0022a400080011ff */
[----:B--2---:R-:W-:Y:S05]  /*8a30*/  @!P0 NANOSLEEP.SYNCS 0x989680 ;  /* 0x009896800000895d */ /* 0x004fea0003900000 */
[----:B------:R-:W2:Y:S02]  /*8a40*/  @!P0 SYNCS.PHASECHK.TRANS64 P0, [R2+URZ+0x60], R5 ;  /* 0x00006005020085a7 */ /* 0x000ea400080010ff */
[----:B--2---:R-:W-:Y:S05]  /*8a50*/  @!P0 BRA `(.L_x_108) ;  /* 0xfffffffc00f08947 */ /* 0x004fea000383ffff */
[----:B------:R-:W-:Y:S05]  /*8a60*/  BRA `(.L_x_25) ;  /* 0xffffff9400047947 */ /* 0x000fea000383ffff */
.L_x_30:
[----:B-1----:R-:W-:-:S07]  /*8a70*/  MOV R2, UR22 ;  /* 0x0000001600027c02 */ /* 0x002fce0008000f00 */
.L_x_109:
[----:B-1----:R1:W4:Y:S02]  /*8a80*/  SYNCS.PHASECHK.TRANS64.TRYWAIT P0, [R2+URZ+0xf0], R3 ;  /* 0x0000f003020075a7 */ /* 0x00232400080011ff */
[----:B----4-:R-:W-:Y:S05]  /*8a90*/  @!P0 NANOSLEEP.SYNCS 0x989680 ;  /* 0x009896800000895d */ /* 0x010fea0003900000 */
[----:B------:R-:W4:Y:S02]  /*8aa0*/  @!P0 SYNCS.PHASECHK.TRANS64 P0, [R2+URZ+0xf0], R3 ;  /* 0x0000f003020085a7 */ /* 0x000f2400080010ff */
[----:B----4-:R-:W-:Y:S05]  /*8ab0*/  @!P0 BRA `(.L_x_109) ;  /* 0xfffffffc00f08947 */ /* 0x010fea000383ffff */
[----:B------:R-:W-:Y:S05]  /*8ac0*/  BRA `(.L_x_110) ;  /* 0xffffff9400c47947 */ /* 0x000fea000383ffff */
.L_x_34:
[----:B------:R-:W-:-:S07]  /*8ad0*/  MOV R0, UR4 ;  /* 0x0000000400007c02 */ /* 0x000fce0008000f00 */
.L_x_111:
[----:B-1----:R1:W4:Y:S02]  /*8ae0*/  SYNCS.PHASECHK.TRANS64.TRYWAIT P0, [R0+URZ], R3 ;  /* 0x00000003000075a7 */ /* 0x00232400080011ff */
[----:B----4-:R-:W-:Y:S05]  /*8af0*/  @!P0 NANOSLEEP.SYNCS 0x989680 ;  /* 0x009896800000895d */ /* 0x010fea0003900000 */
[----:B------:R-:W4:Y:S02]  /*8b00*/  @!P0 SYNCS.PHASECHK.TRANS64 P0, [R0+URZ], R3 ;  /* 0x00000003000085a7 */ /* 0x000f2400080010ff */
[----:B----4-:R-:W-:Y:S05]  /*8b10*/  @!P0 BRA `(.L_x_111) ;  /* 0xfffffffc00f08947 */ /* 0x010fea000383ffff */
[----:B------:R-:W-:Y:S05]  /*8b20*/  BRA `(.L_x_112) ;  /* 0xffffff9c001c7947 */ /* 0x000fea000383ffff */
.L_x_35:
[----:B------:R-:W-:-:S07]  /*8b30*/  MOV R0, UR4 ;  /* 0x0000000400007c02 */ /* 0x000fce0008000f00 */
.L_x_113:
[----:B-1----:R1:W4:Y:S02]  /*8b40*/  SYNCS.PHASECHK.TRANS64.TRYWAIT P0, [R0+URZ], R3 ;  /* 0x00000003000075a7 */ /* 0x00232400080011ff */
[----:B----4-:R-:W-:Y:S05]  /*8b50*/  @!P0 NANOSLEEP.SYNCS 0x989680 ;  /* 0x009896800000895d */ /* 0x010fea0003900000 */
[----:B------:R-:W4:Y:S02]  /*8b60*/  @!P0 SYNCS.PHASECHK.TRANS64 P0, [R0+URZ], R3 ;  /* 0x00000003000085a7 */ /* 0x000f2400080010ff */
[----:B----4-:R-:W-:Y:S05]  /*8b70*/  @!P0 BRA `(.L_x_113) ;  /* 0xfffffffc00f08947 */ /* 0x010fea000383ffff */
[----:B------:R-:W-:Y:S05]  /*8b80*/  BRA `(.L_x_114) ;  /* 0xffffff9c002c7947 */ /* 0x000fea000383ffff */
.L_x_36:
[----:B------:R-:W-:-:S07]  /*8b90*/  MOV R0, UR4 ;  /* 0x0000000400007c02 */ /* 0x000fce0008000f00 */
.L_x_115:
[----:B-1----:R1:W4:Y:S02]  /*8ba0*/  SYNCS.PHASECHK.TRANS64.TRYWAIT P0, [R0+URZ], R3 ;  /* 0x00000003000075a7 */ /* 0x00232400080011ff */
[----:B----4-:R-:W-:Y:S05]  /*8bb0*/  @!P0 NANOSLEEP.SYNCS 0x989680 ;  /* 0x009896800000895d */ /* 0x010fea0003900000 */
[----:B------:R-:W4:Y:S02]  /*8bc0*/  @!P0 SYNCS.PHASECHK.TRANS64 P0, [R0+URZ], R3 ;  /* 0x00000003000085a7 */ /* 0x000f2400080010ff */
[----:B----4-:R-:W-:Y:S05]  /*8bd0*/  @!P0 BRA `(.L_x_115) ;  /* 0xfffffffc00f08947 */ /* 0x010fea000383ffff */
[----:B------:R-:W-:Y:S05]  /*8be0*/  BRA `(.L_x_116) ;  /* 0xffffff9c003c7947 */ /* 0x000fea000383ffff */
.L_x_37:
[----:B------:R-:W-:-:S07]  /*8bf0*/  MOV R0, UR4 ;  /* 0x0000000400007c02 */ /* 0x000fce0008000f00 */
.L_x_117:
[----:B-1----:R1:W4:Y:S02]  /*8c00*/  SYNCS.PHASECHK.TRANS64.TRYWAIT P0, [R0+URZ], R3 ;  /* 0x00000003000075a7 */ /* 0x00232400080011ff */
[----:B----4-:R-:W-:Y:S05]  /*8c10*/  @!P0 NANOSLEEP.SYNCS 0x989680 ;  /* 0x009896800000895d */ /* 0x010fea0003900000 */
[----:B------:R-:W4:Y:S02]  /*8c20*/  @!P0 SYNCS.PHASECHK.TRANS64 P0, [R0+URZ], R3 ;  /* 0x00000003000085a7 */ /* 0x000f2400080010ff */
[----:B----4-:R-:W-:Y:S05]  /*8c30*/  @!P0 BRA `(.L_x_117) ;  /* 0xfffffffc00f08947 */ /* 0x010fea000383ffff */
[----:B------:R-:W-:Y:S05]  /*8c40*/  BRA `(.L_x_118) ;  /* 0xffffff9c004c7947 */ /* 0x000fea000383ffff */
.L_x_38:
[----:B------:R-:W-:-:S07]  /*8c50*/  MOV R0, UR4 ;  /* 0x0000000400007c02 */ /* 0x000fce0008000f00 */
.L_x_119:
[----:B-1----:R1:W4:Y:S02]  /*8c60*/  SYNCS.PHASECHK.TRANS64.TRYWAIT P0, [R0+URZ], R3 ;  /* 0x00000003000075a7 */ /* 0x00232400080011ff */
[----:B----4-:R-:W-:Y:S05]  /*8c70*/  @!P0 NANOSLEEP.SYNCS 0x989680 ;  /* 0x009896800000895d */ /* 0x010fea0003900000 */
[----:B------:R-:W4:Y:S02]  /*8c80*/  @!P0 SYNCS.PHASECHK.TRANS64 P0, [R0+URZ], R3 ;  /* 0x00000003000085a7 */ /* 0x000f2400080010ff */
[----:B----4-:R-:W-:Y:S05]  /*8c90*/  @!P0 BRA `(.L_x_119) ;  /* 0xfffffffc00f08947 */ /* 0x010fea000383ffff */
[----:B------:R-:W-:Y:S05]  /*8ca0*/  BRA `(.L_x_120) ;  /* 0xffffff9c005c7947 */ /* 0x000fea000383ffff */
.L_x_39:
[----:B------:R-:W-:-:S07]  /*8cb0*/  MOV R0, UR4 ;  /* 0x0000000400007c02 */ /* 0x000fce0008000f00 */
.L_x_121:
[----:B-1----:R1:W4:Y:S02]  /*8cc0*/  SYNCS.PHASECHK.TRANS64.TRYWAIT P0, [R0+URZ], R3 ;  /* 0x00000003000075a7 */ /* 0x00232400080011ff */
[----:B----4-:R-:W-:Y:S05]  /*8cd0*/  @!P0 NANOSLEEP.SYNCS 0x989680 ;  /* 0x009896800000895d */ /* 0x010fea0003900000 */
[----:B------:R-:W4:Y:S02]  /*8ce0*/  @!P0 SYNCS.PHASECHK.TRANS64 P0, [R0+URZ], R3 ;  /* 0x00000003000085a7 */ /* 0x000f2400080010ff */
[----:B----4-:R-:W-:Y:S05]  /*8cf0*/  @!P0 BRA `(.L_x_121) ;  /* 0xfffffffc00f08947 */ /* 0x010fea000383ffff */
[----:B------:R-:W-:Y:S05]  /*8d00*/  BRA `(.L_x_122) ;  /* 0xffffff9c006c7947 */ /* 0x000fea000383ffff */
.L_x_40:
[----:B------:R-:W-:-:S07]  /*8d10*/  MOV R0, UR4 ;  /* 0x0000000400007c02 */ /* 0x000fce0008000f00 */
.L_x_123:
[----:B-1----:R1:W4:Y:S02]  /*8d20*/  SYNCS.PHASECHK.TRANS64.TRYWAIT P0, [R0+URZ], R3 ;  /* 0x00000003000075a7 */ /* 0x00232400080011ff */
[----:B----4-:R-:W-:Y:S05]  /*8d30*/  @!P0 NANOSLEEP.SYNCS 0x989680 ;  /* 0x009896800000895d */ /* 0x010fea0003900000 */
[----:B------:R-:W4:Y:S02]  /*8d40*/  @!P0 SYNCS.PHASECHK.TRANS64 P0, [R0+URZ], R3 ;  /* 0x00000003000085a7 */ /* 0x000f2400080010ff */
[----:B----4-:R-:W-:Y:S05]  /*8d50*/  @!P0 BRA `(.L_x_123) ;  /* 0xfffffffc00f08947 */ /* 0x010fea000383ffff */
[----:B------:R-:W-:Y:S05]  /*8d60*/  BRA `(.L_x_124) ;  /* 0xffffff9c007c7947 */ /* 0x000fea000383ffff */
.L_x_41:
[----:B------:R-:W-:-:S07]  /*8d70*/  MOV R0, UR4 ;  /* 0x0000000400007c02 */ /* 0x000fce0008000f00 */
.L_x_125:
[----:B-1----:R1:W4:Y:S02]  /*8d80*/  SYNCS.PHASECHK.TRANS64.TRYWAIT P0, [R0+URZ], R3 ;  /* 0x00000003000075a7 */ /* 0x00232400080011ff */
[----:B----4-:R-:W-:Y:S05]  /*8d90*/  @!P0 NANOSLEEP.SYNCS 0x989680 ;  /* 0x009896800000895d */ /* 0x010fea0003900000 */
[----:B------:R-:W4:Y:S02]  /*8da0*/  @!P0 SYNCS.PHASECHK.TRANS64 P0, [R0+URZ], R3 ;  /* 0x00000003000085a7 */ /* 0x000f2400080010ff */
[----:B----4-:R-:W-:Y:S05]  /*8db0*/  @!P0 BRA `(.L_x_125) ;  /* 0xfffffffc00f08947 */ /* 0x010fea000383ffff */
[----:B------:R-:W-:Y:S05]  /*8dc0*/  BRA `(.L_x_126) ;  /* 0xffffff9c008c7947 */ /* 0x000fea000383ffff */
.L_x_42:
[----:B------:R-:W-:-:S07]  /*8dd0*/  MOV R0, UR4 ;  /* 0x0000000400007c02 */ /* 0x000fce0008000f00 */
.L_x_127:
[----:B-1----:R1:W4:Y:S02]  /*8de0*/  SYNCS.PHASECHK.TRANS64.TRYWAIT P0, [R0+URZ], R3 ;  /* 0x00000003000075a7 */ /* 0x00232400080011ff */
[----:B----4-:R-:W-:Y:S05]  /*8df0*/  @!P0 NANOSLEEP.SYNCS 0x989680 ;  /* 0x009896800000895d */ /* 0x010fea0003900000 */
[----:B------:R-:W4:Y:S02]  /*8e00*/  @!P0 SYNCS.PHASECHK.TRANS64 P0, [R0+URZ], R3 ;  /* 0x00000003000085a7 */ /* 0x000f2400080010ff */
[----:B----4-:R-:W-:Y:S05]  /*8e10*/  @!P0 BRA `(.L_x_127) ;  /* 0xfffffffc00f08947 */ /* 0x010fea000383ffff */
[----:B------:R-:W-:Y:S05]  /*8e20*/  BRA `(.L_x_128) ;  /* 0xffffff9c009c7947 */ /* 0x000fea000383ffff */
.L_x_43:
[----:B------:R-:W-:-:S07]  /*8e30*/  MOV R0, UR4 ;  /* 0x0000000400007c02 */ /* 0x000fce0008000f00 */
.L_x_129:
[----:B-1----:R1:W4:Y:S02]  /*8e40*/  SYNCS.PHASECHK.TRANS64.TRYWAIT P0, [R0+URZ], R3 ;  /* 0x00000003000075a7 */ /* 0x00232400080011ff */
[----:B----4-:R-:W-:Y:S05]  /*8e50*/  @!P0 NANOSLEEP.SYNCS 0x989680 ;  /* 0x009896800000895d */ /* 0x010fea0003900000 */
[----:B------:R-:W4:Y:S02]  /*8e60*/  @!P0 SYNCS.PHASECHK.TRANS64 P0, [R0+URZ], R3 ;  /* 0x00000003000085a7 */ /* 0x000f2400080010ff */
[----:B----4-:R-:W-:Y:S05]  /*8e70*/  @!P0 BRA `(.L_x_129) ;  /* 0xfffffffc00f08947 */ /* 0x010fea000383ffff */
[----:B------:R-:W-:Y:S05]  /*8e80*/  BRA `(.L_x_130) ;  /* 0xffffff9c00ac7947 */ /* 0x000fea000383ffff */
.L_x_44:
[----:B------:R-:W-:-:S07]  /*8e90*/  MOV R0, UR4 ;  /* 0x0000000400007c02 */ /* 0x000fce0008000f00 */
.L_x_131:
[----:B-1----:R1:W4:Y:S02]  /*8ea0*/  SYNCS.PHASECHK.TRANS64.TRYWAIT P0, [R0+URZ], R3 ;  /* 0x00000003000075a7 */ /* 0x00232400080011ff */
[----:B----4-:R-:W-:Y:S05]  /*8eb0*/  @!P0 NANOSLEEP.SYNCS 0x989680 ;  /* 0x009896800000895d */ /* 0x010fea0003900000 */
[----:B------:R-:W4:Y:S02]  /*8ec0*/  @!P0 SYNCS.PHASECHK.TRANS64 P0, [R0+URZ], R3 ;  /* 0x00000003000085a7 */ /* 0x000f2400080010ff */
[----:B----4-:R-:W-:Y:S05]  /*8ed0*/  @!P0 BRA `(.L_x_131) ;  /* 0xfffffffc00f08947 */ /* 0x010fea000383ffff */
[----:B------:R-:W-:Y:S05]  /*8ee0*/  BRA `(.L_x_132) ;  /* 0xffffff9c00bc7947 */ /* 0x000fea000383ffff */
.L_x_47:
[----:B------:R-:W-:-:S07]  /*8ef0*/  MOV R4, UR45 ;  /* 0x0000002d00047c02 */ /* 0x000fce0008000f00 */
.L_x_133:
[----:B-1----:R1:W2:Y:S02]  /*8f00*/  SYNCS.PHASECHK.TRANS64.TRYWAIT P1, [R4+URZ+0xf8], R7 ;  /* 0x0000f807040075a7 */ /* 0x0022a400080211ff */
[----:B--2---:R-:W-:Y:S05]  /*8f10*/  @!P1 NANOSLEEP.SYNCS 0x989680 ;  /* 0x009896800000995d */ /* 0x004fea0003900000 */
[----:B------:R-:W2:Y:S02]  /*8f20*/  @!P1 SYNCS.PHASECHK.TRANS64 P1, [R4+URZ+0xf8], R7 ;  /* 0x0000f807040095a7 */ /* 0x000ea400080210ff */
[----:B--2---:R-:W-:Y:S05]  /*8f30*/  @!P1 BRA `(.L_x_133) ;  /* 0xfffffffc00f09947 */ /* 0x004fea000383ffff */
[----:B------:R-:W-:Y:S05]  /*8f40*/  BRA `(.L_x_134) ;  /* 0xffffffa000247947 */ /* 0x000fea000383ffff */
.L_x_48:
[----:B-1----:R-:W-:-:S07]  /*8f50*/  MOV R4, UR45 ;  /* 0x0000002d00047c02 */ /* 0x002fce0008000f00 */
.L_x_135:
[----:B-1----:R1:W2:Y:S02]  /*8f60*/  SYNCS.PHASECHK.TRANS64.TRYWAIT P1, [R4+URZ+0xf0], R5 ;  /* 0x0000f005040075a7 */ /* 0x0022a400080211ff */
[----:B--2---:R-:W-:Y:S05]  /*8f70*/  @!P1 NANOSLEEP.SYNCS 0x989680 ;  /* 0x009896800000995d */ /* 0x004fea0003900000 */
[----:B------:R-:W2:Y:S02]  /*8f80*/  @!P1 SYNCS.PHASECHK.TRANS64 P1, [R4+URZ+0xf0], R5 ;  /* 0x0000f005040095a7 */ /* 0x000ea400080210ff */
[----:B--2---:R-:W-:Y:S05]  /*8f90*/  @!P1 BRA `(.L_x_135) ;  /* 0xfffffffc00f09947 */ /* 0x004fea000383ffff */
[----:B------:R-:W-:Y:S05]  /*8fa0*/  BRA `(.L_x_136) ;  /* 0xffffffa0002c7947 */ /* 0x000fea000383ffff */
.L_x_56:
[----:B------:R-:W-:-:S07]  /*8fb0*/  MOV R0, UR6 ;  /* 0x0000000600007c02 */ /* 0x000fce0008000f00 */
.L_x_137:
[----:B-1----:R1:W2:Y:S02]  /*8fc0*/  SYNCS.PHASECHK.TRANS64.TRYWAIT P0, [R0+URZ+0xf0], R5 ;  /* 0x0000f005000075a7 */ /* 0x0022a400080011ff */
[----:B--2---:R-:W-:Y:S05]  /*8fd0*/  @!P0 NANOSLEEP.SYNCS 0x989680 ;  /* 0x009896800000895d */ /* 0x004fea0003900000 */
[----:B------:R-:W2:Y:S02]  /*8fe0*/  @!P0 SYNCS.PHASECHK.TRANS64 P0, [R0+URZ+0xf0], R5 ;  /* 0x0000f005000085a7 */ /* 0x000ea400080010ff */
[----:B--2---:R-:W-:Y:S05]  /*8ff0*/  @!P0 BRA `(.L_x_137) ;  /* 0xfffffffc00f08947 */ /* 0x004fea000383ffff */
[----:B------:R-:W-:Y:S05]  /*9000*/  BRA `(.L_x_138) ;  /* 0xffffffa4009c7947 */ /* 0x000fea000383ffff */
.L_x_57:
[----:B------:R-:W-:-:S07]  /*9010*/  MOV R5, UR8 ;  /* 0x0000000800057c02 */ /* 0x000fce0008000f00 */
.L_x_139:
[----:B-1----:R1:W2:Y:S02]  /*9020*/  SYNCS.PHASECHK.TRANS64.TRYWAIT P0, [R5+URZ+0x110], R0 ;  /* 0x00011000050075a7 */ /* 0x0022a400080011ff */
[----:B--2---:R-:W-:Y:S05]  /*9030*/  @!P0 NANOSLEEP.SYNCS 0x989680 ;  /* 0x009896800000895d */ /* 0x004fea0003900000 */
[----:B------:R-:W2:Y:S02]  /*9040*/  @!P0 SYNCS.PHASECHK.TRANS64 P0, [R5+URZ+0x110], R0 ;  /* 0x00011000050085a7 */ /* 0x000ea400080010ff */
[----:B--2---:R-:W-:Y:S05]  /*9050*/  @!P0 BRA `(.L_x_139) ;  /* 0xfffffffc00f08947 */ /* 0x004fea000383ffff */
[----:B------:R-:W-:Y:S05]  /*9060*/  BRA `(.L_x_140) ;  /* 0xffffffa400b87947 */ /* 0x000fea000383ffff */
.L_x_60:
[----:B-1----:R-:W-:Y:S07]  /*9070*/  MOV R0, UR7 ;  /* 0x0000000700007c02 */ /* 0x002fee0008000f00 */
.L_x_141:
[----:B-1----:R1:W2:Y:S02]  /*9080*/  SYNCS.PHASECHK.TRANS64.TRYWAIT P0, [R0+URZ], R5 ;  /* 0x00000005000075a7 */ /* 0x0022a400080011ff */
[----:B--2---:R-:W-:Y:S05]  /*9090*/  @!P0 NANOSLEEP.SYNCS 0x989680 ;  /* 0x009896800000895d */ /* 0x004fea0003900000 */
[----:B------:R-:W2:Y:S02]  /*90a0*/  @!P0 SYNCS.PHASECHK.TRANS64 P0, [R0+URZ], R5 ;  /* 0x00000005000085a7 */ /* 0x000ea400080010ff */
[----:B--2---:R-:W-:Y:S05]  /*90b0*/  @!P0 BRA `(.L_x_141) ;  /* 0xfffffffc00f08947 */ /* 0x004fea000383ffff */
[----:B------:R-:W-:Y:S05]  /*90c0*/  BRA `(.L_x_59) ;  /* 0xffffffa400dc7947 */ /* 0x000fea000383ffff */
.L_x_63:
[----:B------:R-:W-:-:S07]  /*90d0*/  MOV R0, UR5 ;  /* 0x0000000500007c02 */ /* 0x000fce0008000f00 */
.L_x_142:
[----:B-1----:R1:W4:Y:S02]  /*90e0*/  SYNCS.PHASECHK.TRANS64.TRYWAIT P0, [R0+URZ], R3 ;  /* 0x00000003000075a7 */ /* 0x00232400080011ff */
[----:B----4-:R-:W-:Y:S05]  /*90f0*/  @!P0 NANOSLEEP.SYNCS 0x989680 ;  /* 0x009896800000895d */ /* 0x010fea0003900000 */
[----:B------:R-:W4:Y:S02]  /*9100*/  @!P0 SYNCS.PHASECHK.TRANS64 P0, [R0+URZ], R3 ;  /* 0x00000003000085a7 */ /* 0x000f2400080010ff */
[----:B----4-:R-:W-:Y:S05]  /*9110*/  @!P0 BRA `(.L_x_142) ;  /* 0xfffffffc00f08947 */ /* 0x010fea000383ffff */
[----:B------:R-:W-:Y:S05]  /*9120*/  BRA `(.L_x_143) ;  /* 0xffffffa800a47947 */ /* 0x000fea000383ffff */
.L_x_64:
[----:B------:R-:W-:-:S07]  /*9130*/  MOV R0, UR7 ;  /* 0x0000000700007c02 */ /* 0x000fce0008000f00 */
.L_x_144:
[----:B-1----:R1:W4:Y:S02]  /*9140*/  SYNCS.PHASECHK.TRANS64.TRYWAIT P0, [R0+URZ], R3 ;  /* 0x00000003000075a7 */ /* 0x00232400080011ff */
[----:B----4-:R-:W-:Y:S05]  /*9150*/  @!P0 NANOSLEEP.SYNCS 0x989680 ;  /* 0x009896800000895d */ /* 0x010fea0003900000 */
[----:B------:R-:W4:Y:S02]  /*9160*/  @!P0 SYNCS.PHASECHK.TRANS64 P0, [R0+URZ], R3 ;  /* 0x00000003000085a7 */ /* 0x000f2400080010ff */
[----:B----4-:R-:W-:Y:S05]  /*9170*/  @!P0 BRA `(.L_x_144) ;  /* 0xfffffffc00f08947 */ /* 0x010fea000383ffff */
[----:B------:R-:W-:Y:S05]  /*9180*/  BRA `(.L_x_145) ;  /* 0xffffffa800b07947 */ /* 0x000fea000383ffff */
.L_x_69:
[----:B------:R-:W-:Y:S07]  /*9190*/  MOV R0, UR22 ;  /* 0x0000001600007c02 */ /* 0x000fee0008000f00 */
.L_x_146:
[----:B--2---:R2:W3:Y:S02]  /*91a0*/  SYNCS.PHASECHK.TRANS64.TRYWAIT P0, [R0+URZ+0xf0], R3 ;  /* 0x0000f003000075a7 */ /* 0x0044e400080011ff */
[----:B---3--:R-:W-:Y:S05]  /*91b0*/  @!P0 NANOSLEEP.SYNCS 0x989680 ;  /* 0x009896800000895d */ /* 0x008fea0003900000 */
[----:B------:R-:W3:Y:S02]  /*91c0*/  @!P0 SYNCS.PHASECHK.TRANS64 P0, [R0+URZ+0xf0], R3 ;  /* 0x0000f003000085a7 */ /* 0x000ee400080010ff */
[----:B---3--:R-:W-:Y:S05]  /*91d0*/  @!P0 BRA `(.L_x_146) ;  /* 0xfffffffc00f08947 */ /* 0x008fea000383ffff */
[----:B------:R-:W-:Y:S05]  /*91e0*/  BRA `(.L_x_147) ;  /* 0xffffffac00d07947 */ /* 0x000fea000383ffff */
.L_x_72:
[----:B------:R-:W-:Y:S07]  /*91f0*/  MOV R0, UR22 ;  /* 0x0000001600007c02 */ /* 0x000fee0008000f00 */
.L_x_148:
[----:B-1----:R1:W2:Y:S02]  /*9200*/  SYNCS.PHASECHK.TRANS64.TRYWAIT P0, [R0+URZ+0xe8], R3 ;  /* 0x0000e803000075a7 */ /* 0x0022a400080011ff */
[----:B--2---:R-:W-:Y:S05]  /*9210*/  @!P0 NANOSLEEP.SYNCS 0x989680 ;  /* 0x009896800000895d */ /* 0x004fea0003900000 */
[----:B------:R-:W2:Y:S02]  /*9220*/  @!P0 SYNCS.PHASECHK.TRANS64 P0, [R0+URZ+0xe8], R3 ;  /* 0x0000e803000085a7 */ /* 0x000ea400080010ff */
[----:B--2---:R-:W-:Y:S05]  /*9230*/  @!P0 BRA `(.L_x_148) ;  /* 0xfffffffc00f08947 */ /* 0x004fea000383ffff */
[----:B------:R-:W-:Y:S05]  /*9240*/  BRA `(.L_x_71) ;  /* 0xffffffb000a87947 */ /* 0x000fea000383ffff */
.L_x_75:
[----:B------:R-:W-:Y:S07]  /*9250*/  MOV R3, UR22 ;  /* 0x0000001600037c02 */ /* 0x000fee0008000f00 */
.L_x_149:
[----:B-1----:R1:W2:Y:S02]  /*9260*/  SYNCS.PHASECHK.TRANS64.TRYWAIT P0, [R3+URZ+0xd0], R12 ;  /* 0x0000d00c030075a7 */ /* 0x0022a400080011ff */
[----:B--2---:R-:W-:Y:S05]  /*9270*/  @!P0 NANOSLEEP.SYNCS 0x989680 ;  /* 0x009896800000895d */ /* 0x004fea0003900000 */
[----:B------:R-:W2:Y:S02]  /*9280*/  @!P0 SYNCS.PHASECHK.TRANS64 P0, [R3+URZ+0xd0], R12 ;  /* 0x0000d00c030085a7 */ /* 0x000ea400080010ff */
[----:B--2---:R-:W-:Y:S05]  /*9290*/  @!P0 BRA `(.L_x_149) ;  /* 0xfffffffc00f08947 */ /* 0x004fea000383ffff */
[----:B------:R-:W-:Y:S05]  /*92a0*/  BRA `(.L_x_150) ;  /* 0xffffffb400607947 */ /* 0x000fea000383ffff */
.L_x_76:
[----:B------:R-:W-:Y:S07]  /*92b0*/  MOV R3, UR22 ;  /* 0x0000001600037c02 */ /* 0x000fee0008000f00 */
.L_x_151:
[----:B-1----:R1:W2:Y:S02]  /*92c0*/  SYNCS.PHASECHK.TRANS64.TRYWAIT P0, [R3+URZ+0xd8], R12 ;  /* 0x0000d80c030075a7 */ /* 0x0022a400080011ff */
[----:B--2---:R-:W-:Y:S05]  /*92d0*/  @!P0 NANOSLEEP.SYNCS 0x989680 ;  /* 0x009896800000895d */ /* 0x004fea0003900000 */
[----:B------:R-:W2:Y:S02]  /*92e0*/  @!P0 SYNCS.PHASECHK.TRANS64 P0, [R3+URZ+0xd8], R12 ;  /* 0x0000d80c030085a7 */ /* 0x000ea400080010ff */
[----:B--2---:R-:W-:Y:S05]  /*92f0*/  @!P0 BRA `(.L_x_151) ;  /* 0xfffffffc00f08947 */ /* 0x004fea000383ffff */
[----:B------:R-:W-:Y:S05]  /*9300*/  BRA `(.L_x_152) ;  /* 0xffffffb400d87947 */ /* 0x000fea000383ffff */
.L_x_78:
[----:B------:R-:W-:-:S07]  /*9310*/  MOV R0, UR22 ;  /* 0x0000001600007c02 */ /* 0x000fce0008000f00 */
.L_x_153:
[----:B-1----:R1:W3:Y:S02]  /*9320*/  SYNCS.PHASECHK.TRANS64.TRYWAIT P0, [R0+URZ+0xd0], R3 ;  /* 0x0000d003000075a7 */ /* 0x0022e400080011ff */
[----:B---3--:R-:W-:Y:S05]  /*9330*/  @!P0 NANOSLEEP.SYNCS 0x989680 ;  /* 0x009896800000895d */ /* 0x008fea0003900000 */
[----:B------:R-:W3:Y:S02]  /*9340*/  @!P0 SYNCS.PHASECHK.TRANS64 P0, [R0+URZ+0xd0], R3 ;  /* 0x0000d003000085a7 */ /* 0x000ee400080010ff */
[----:B---3--:R-:W-:Y:S05]  /*9350*/  @!P0 BRA `(.L_x_153) ;  /* 0xfffffffc00f08947 */ /* 0x008fea000383ffff */
[----:B------:R-:W-:Y:S05]  /*9360*/  BRA `(.L_x_154) ;  /* 0xffffffb8003c7947 */ /* 0x000fea000383ffff */
.L_x_80:
[----:B------:R-:W-:Y:S07]  /*9370*/  MOV R0, UR51 ;  /* 0x0000003300007c02 */ /* 0x000fee0008000f00 */
.L_x_155:
[----:B-1----:R1:W2:Y:S02]  /*9380*/  SYNCS.PHASECHK.TRANS64.TRYWAIT P0, [R0+URZ+0xf0], R3 ;  /* 0x0000f003000075a7 */ /* 0x0022a400080011ff */
[----:B--2---:R-:W-:Y:S05]  /*9390*/  @!P0 NANOSLEEP.SYNCS 0x989680 ;  /* 0x009896800000895d */ /* 0x004fea0003900000 */
[----:B------:R-:W2:Y:S02]  /*93a0*/  @!P0 SYNCS.PHASECHK.TRANS64 P0, [R0+URZ+0xf0], R3 ;  /* 0x0000f003000085a7 */ /* 0x000ea400080010ff */
[----:B--2---:R-:W-:Y:S05]  /*93b0*/  @!P0 BRA `(.L_x_155) ;  /* 0xfffffffc00f08947 */ /* 0x004fea000383ffff */
[----:B------:R-:W-:Y:S05]  /*93c0*/  BRA `(.L_x_156) ;  /* 0xffffffbc00107947 */ /* 0x000fea000383ffff */
.L_x_91:
[----:B---3--:R3:W1:Y:S02]  /*93d0*/  SYNCS.PHASECHK.TRANS64.TRYWAIT P1, [R0+URZ+0xc0], R5 ;  /* 0x0000c005000075a7 */ /* 0x00866400080211ff */
[----:B-1----:R-:W-:Y:S05]  /*93e0*/  @!P1 NANOSLEEP.SYNCS 0x989680 ;  /* 0x009896800000995d */ /* 0x002fea0003900000 */
[----:B------:R-:W1:Y:S02]  /*93f0*/  @!P1 SYNCS.PHASECHK.TRANS64 P1, [R0+URZ+0xc0], R5 ;  /* 0x0000c005000095a7 */ /* 0x000e6400080210ff */
[----:B-1----:R-:W-:Y:S05]  /*9400*/  @!P1 BRA `(.L_x_91) ;  /* 0xfffffffc00f09947 */ /* 0x002fea000383ffff */
[----:B------:R-:W-:Y:S05]  /*9410*/  BRA `(.L_x_90) ;  /* 0xffffffc8006c7947 */ /* 0x000fea000383ffff */
.L_x_93:
[----:B----4-:R4:W1:Y:S02]  /*9420*/  SYNCS.PHASECHK.TRANS64.TRYWAIT P0, [R206+URZ+0x100], R3 ;  /* 0x00010003ce0075a7 */ /* 0x01086400080011ff */
[----:B-1----:R-:W-:Y:S05]  /*9430*/  @!P0 NANOSLEEP.SYNCS 0x989680 ;  /* 0x009896800000895d */ /* 0x002fea0003900000 */
[----:B------:R-:W1:Y:S02]  /*9440*/  @!P0 SYNCS.PHASECHK.TRANS64 P0, [R206+URZ+0x100], R3 ;  /* 0x00010003ce0085a7 */ /* 0x000e6400080010ff */
[----:B-1----:R-:W-:Y:S05]  /*9450*/  @!P0 BRA `(.L_x_93) ;  /* 0xfffffffc00f08947 */ /* 0x002fea000383ffff */
[----:B------:R-:W-:Y:S05]  /*9460*/  BRA `(.L_x_92) ;  /* 0xffffffc800c47947 */ /* 0x000fea000383ffff */
.L_x_102:
[----:B---3--:R3:W4:Y:S02]  /*9470*/  SYNCS.PHASECHK.TRANS64.TRYWAIT P0, [R209+URZ+0xc0], R2 ;  /* 0x0000c002d10075a7 */ /* 0x00872400080011ff */
[----:B----4-:R-:W-:Y:S05]  /*9480*/  @!P0 NANOSLEEP.SYNCS 0x989680 ;  /* 0x009896800000895d */ /* 0x010fea0003900000 */
[----:B------:R-:W4:Y:S02]  /*9490*/  @!P0 SYNCS.PHASECHK.TRANS64 P0, [R209+URZ+0xc0], R2 ;  /* 0x0000c002d10085a7 */ /* 0x000f2400080010ff */
[----:B----4-:R-:W-:Y:S05]  /*94a0*/  @!P0 BRA `(.L_x_102) ;  /* 0xfffffffc00f08947 */ /* 0x010fea000383ffff */
[----:B------:R-:W-:Y:S05]  /*94b0*/  BRA `(.L_x_101) ;  /* 0xffffffdc00dc7947 */ /* 0x000fea000383ffff */
        .weak           $__internal_0_$__cuda_sm10x_tcgen05_guardrail_trap_col_being_dealloced_not_returned_by_alloc
        .type           $__internal_0_$__cuda_sm10x_tcgen05_guardrail_trap_col_being_dealloced_not_returned_by_alloc,@function
        .size           $__internal_0_$__cuda_sm10x_tcgen05_guardrail_trap_col_being_dealloced_not_returned_by_alloc,($__internal_1_$__cuda_sm10x_tcgen05_guardrail_trap_phase_invalid_during_alloc - $__internal_0_$__cuda_sm10x_tcgen05_guardrail_trap_col_being_dealloced_not_returned_by_alloc)
$__internal_0_$__cuda_sm10x_tcgen05_guardrail_trap_col_being_dealloced_not_returned_by_alloc:
[----:B------:R-:W-:Y:S05]  /*94c0*/  BPT.TRAP 0x1 ;  /* 0x000000040000795c */ /* 0x000fea0000300000 */
[----:B------:R-:W-:-:S04]  /*94d0*/  HFMA2 R3, -RZ, RZ, 0, 0 ;  /* 0x00000000ff037431 */ /* 0x000fc800000001ff */
[----:B------:R-:W-:Y:S05]  /*94e0*/  RET.REL.NODEC R2 `(_ZN7cutlass13device_kernelINS_4conv6kernel13ConvUniversalINS1_16ConvProblemShapeILNS1_8OperatorE1ELi2EEENS1_10collective14CollectiveConvINS1_47MainloopSm100TmaUmmaWarpSpecializedImplicitGemmILS5_1ELi12ELi2ELi1ELi2EN4cute5tupleIJNSA_1CILi1EEESD_SD_EEEEENSB_IJNSC_ILi128EEESG_NSB_IJNSC_ILi64EEEEEEEEENS_12float_e4m3_tESK_NSA_8TiledMMAINSA_8MMA_AtomIJNSA_10MMA_TraitsINSA_19SM100_MMA_F8F6F4_SSEJSK_SK_fSG_SG_NSA_17integral_constantINSA_4UMMA5MajorELSR_0EEENSP_ISR_LSR_1EEENSP_INSQ_7ScaleInELSU_0EEESV_EEEEEENSA_6LayoutISE_NSB_IJNSC_ILi0EEESZ_SZ_EEEEENSB_IJNSA_10UnderscoreES12_S12_EEEEENS7_6detail27Sm100ImplicitGemmTileTraitsINSA_20SM90_TMA_LOAD_IM2COLENSA_14ComposedLayoutINSA_7SwizzleILi2ELi4ELi3EEENSA_18smem_ptr_flag_bitsILi8EEENSY_INSB_IJNSC_ILi8EEESH_EEENSB_IJSH_SD_EEEEEEEvEENS16_INSA_13SM90_TMA_LOADENS18_INS19_ILi3ELi4ELi3EEES1C_NSY_INSB_IJSG_S1D_EEENSB_IJSD_SG_EEEEEEEvEEEENS_8epilogue10collective18CollectiveEpilogueINS1R_23Sm100TmaWarpSpecializedILi2ELi2ELi64ELb0ELb0EEEJSJ_NSB_IJNSY_ISG_SD_EENSY_ISH_SD_EEEEESK_NSB_IJNSB_IJlllEEESD_SZ_EEESK_S20_NS1R_6fusion15FusionCallbacksIS1V_NS21_17LinearCombinationISK_fSK_fLNS_15FloatRoundStyleE2EEESJ_S1Y_JEEENSA_5SM1004TMEM4LOAD26SM100_TMEM_LOAD_32dp32b64xES17_S1H_NSA_39AutoVectorizingCopyWithAssumedAlignmentILi128EEENSA_21SM90_TMA_STORE_IM2COLES1H_S2C_S2C_EEEvvEEEEvNT_6ParamsE) ;  /* 0xffffff6802c47950 */ /* 0x000fea0003c3ffff */
        .weak           $__internal_1_$__cuda_sm10x_tcgen05_guardrail_trap_phase_invalid_during_alloc
        .type           $__internal_1_$__cuda_sm10x_tcgen05_guardrail_trap_phase_invalid_during_alloc,@function
        .size           $__internal_1_$__cuda_sm10x_tcgen05_guardrail_trap_phase_invalid_during_alloc,($__internal_2_$__cuda_sm10x_tcgen05_guardrail_trap_unallocated_columns_being_dealloced - $__internal_1_$__cuda_sm10x_tcgen05_guardrail_trap_phase_invalid_during_alloc)
$__internal_1_$__cuda_sm10x_tcgen05_guardrail_trap_phase_invalid_during_alloc:
[----:B------:R-:W-:Y:S05]  /*94f0*/  BPT.TRAP 0x1 ;  /* 0x000000040000795c */ /* 0x000fea0000300000 */
[----:B------:R-:W-:-:S04]  /*9500*/  MOV R3, 0x0 ;  /* 0x0000000000037802 */ /* 0x000fc80000000f00 */
[----:B------:R-:W-:Y:S05]  /*9510*/  RET.REL.NODEC R2 `(_ZN7cutlass13device_kernelINS_4conv6kernel13ConvUniversalINS1_16ConvProblemShapeILNS1_8OperatorE1ELi2EEENS1_10collective14CollectiveConvINS1_47MainloopSm100TmaUmmaWarpSpecializedImplicitGemmILS5_1ELi12ELi2ELi1ELi2EN4cute5tupleIJNSA_1CILi1EEESD_SD_EEEEENSB_IJNSC_ILi128EEESG_NSB_IJNSC_ILi64EEEEEEEEENS_12float_e4m3_tESK_NSA_8TiledMMAINSA_8MMA_AtomIJNSA_10MMA_TraitsINSA_19SM100_MMA_F8F6F4_SSEJSK_SK_fSG_SG_NSA_17integral_constantINSA_4UMMA5MajorELSR_0EEENSP_ISR_LSR_1EEENSP_INSQ_7ScaleInELSU_0EEESV_EEEEEENSA_6LayoutISE_NSB_IJNSC_ILi0EEESZ_SZ_EEEEENSB_IJNSA_10UnderscoreES12_S12_EEEEENS7_6detail27Sm100ImplicitGemmTileTraitsINSA_20SM90_TMA_LOAD_IM2COLENSA_14ComposedLayoutINSA_7SwizzleILi2ELi4ELi3EEENSA_18smem_ptr_flag_bitsILi8EEENSY_INSB_IJNSC_ILi8EEESH_EEENSB_IJSH_SD_EEEEEEEvEENS16_INSA_13SM90_TMA_LOADENS18_INS19_ILi3ELi4ELi3EEES1C_NSY_INSB_IJSG_S1D_EEENSB_IJSD_SG_EEEEEEEvEEEENS_8epilogue10collective18CollectiveEpilogueINS1R_23Sm100TmaWarpSpecializedILi2ELi2ELi64ELb0ELb0EEEJSJ_NSB_IJNSY_ISG_SD_EENSY_ISH_SD_EEEEESK_NSB_IJNSB_IJlllEEESD_SZ_EEESK_S20_NS1R_6fusion15FusionCallbacksIS1V_NS21_17LinearCombinationISK_fSK_fLNS_15FloatRoundStyleE2EEESJ_S1Y_JEEENSA_5SM1004TMEM4LOAD26SM100_TMEM_LOAD_32dp32b64xES17_S1H_NSA_39AutoVectorizingCopyWithAssumedAlignmentILi128EEENSA_21SM90_TMA_STORE_IM2COLES1H_S2C_S2C_EEEvvEEEEvNT_6ParamsE) ;  /* 0xffffff6802b87950 */ /* 0x000fea0003c3ffff */
        .weak           $__internal_2_$__cuda_sm10x_tcgen05_guardrail_trap_unallocated_columns_being_dealloced
        .type           $__internal_2_$__cuda_sm10x_tcgen05_guardrail_trap_unallocated_columns_being_dealloced,@function
        .size           $__internal_2_$__cuda_sm10x_tcgen05_guardrail_trap_unallocated_columns_being_dealloced,(.L_x_158 - $__internal_2_$__cuda_sm10x_tcgen05_guardrail_trap_unallocated_columns_being_dealloced)
$__internal_2_$__cuda_sm10x_tcgen05_guardrail_trap_unallocated_columns_being_dealloced:
[----:B------:R-:W-:Y:S05]  /*9520*/  BPT.TRAP 0x1 ;  /* 0x000000040000795c */ /* 0x000fea0000300000 */
[----:B------:R-:W-:-:S04]  /*9530*/  HFMA2 R3, -RZ, RZ, 0, 0 ;  /* 0x00000000ff037431 */ /* 0x000fc800000001ff */
[----:B------:R-:W-:Y:S05]  /*9540*/  RET.REL.NODEC R2 `(_ZN7cutlass13device_kernelINS_4conv6kernel13ConvUniversalINS1_16ConvProblemShapeILNS1_8OperatorE1ELi2EEENS1_10collective14CollectiveConvINS1_47MainloopSm100TmaUmmaWarpSpecializedImplicitGemmILS5_1ELi12ELi2ELi1ELi2EN4cute5tupleIJNSA_1CILi1EEESD_SD_EEEEENSB_IJNSC_ILi128EEESG_NSB_IJNSC_ILi64EEEEEEEEENS_12float_e4m3_tESK_NSA_8TiledMMAINSA_8MMA_AtomIJNSA_10MMA_TraitsINSA_19SM100_MMA_F8F6F4_SSEJSK_SK_fSG_SG_NSA_17integral_constantINSA_4UMMA5MajorELSR_0EEENSP_ISR_LSR_1EEENSP_INSQ_7ScaleInELSU_0EEESV_EEEEEENSA_6LayoutISE_NSB_IJNSC_ILi0EEESZ_SZ_EEEEENSB_IJNSA_10UnderscoreES12_S12_EEEEENS7_6detail27Sm100ImplicitGemmTileTraitsINSA_20SM90_TMA_LOAD_IM2COLENSA_14ComposedLayoutINSA_7SwizzleILi2ELi4ELi3EEENSA_18smem_ptr_flag_bitsILi8EEENSY_INSB_IJNSC_ILi8EEESH_EEENSB_IJSH_SD_EEEEEEEvEENS16_INSA_13SM90_TMA_LOADENS18_INS19_ILi3ELi4ELi3EEES1C_NSY_INSB_IJSG_S1D_EEENSB_IJSD_SG_EEEEEEEvEEEENS_8epilogue10collective18CollectiveEpilogueINS1R_23Sm100TmaWarpSpecializedILi2ELi2ELi64ELb0ELb0EEEJSJ_NSB_IJNSY_ISG_SD_EENSY_ISH_SD_EEEEESK_NSB_IJNSB_IJlllEEESD_SZ_EEESK_S20_NS1R_6fusion15FusionCallbacksIS1V_NS21_17LinearCombinationISK_fSK_fLNS_15FloatRoundStyleE2EEESJ_S1Y_JEEENSA_5SM1004TMEM4LOAD26SM100_TMEM_LOAD_32dp32b64xES17_S1H_NSA_39AutoVectorizingCopyWithAssumedAlignmentILi128EEENSA_21SM90_TMA_STORE_IM2COLES1H_S2C_S2C_EEEvvEEEEvNT_6ParamsE) ;  /* 0xffffff6802ac7950 */ /* 0x000fea0003c3ffff */
.L_x_157:
[----:B------:R-:W-:-:S00]  /*9550*/  BRA `(.L_x_157) ;  /* 0xfffffffc00fc7947 */ /* 0x000fc0000383ffff */
[----:B------:R-:W-:-:S00]  /*9560*/  NOP ;  /* 0x0000000000007918 */ /* 0x000fc00000000000 */
        /* <DEDUP_REMOVED lines=9> */
.L_x_158:


//--------------------- .nv.global.init           --------------------------
	.section	.nv.global.init,"aw",@progbits
.nv.global.init:
	.type		$str$29,@object
	.size		$str$29,($str$30 - $str$29)
$str$29:
        /*0000*/ 	.byte	0x28, 0x61, 0x64, 0x64, 0x72, 0x65, 0x73, 0x73, 0x20, 0x26, 0x20, 0x6d, 0x61, 0x73, 0x6b, 0x29
        /*0010*/ 	.byte	0x20, 0x3d, 0x3d, 0x20, 0x30, 0x00
	.type		$str$30,@object
	.size		$str$30,($str$28 - $str$30)
$str$30:
        /*0016*/ 	.byte	0x2f, 0x74, 0x6d, 0x70, 0x2f, 0x63, 0x75, 0x74, 0x6c, 0x61, 0x73, 0x73, 0x5f, 0x73, 0x77, 0x65
        /*0026*/ 	.byte	0x65, 0x70, 0x5f, 0x73, 0x72, 0x63, 0x2f, 0x69, 0x6e, 0x63, 0x6c, 0x75, 0x64, 0x65, 0x2f, 0x63
        /*0036*/ 	.byte	0x75, 0x74, 0x65, 0x2f, 0x70, 0x6f, 0x69, 0x6e, 0x74, 0x65, 0x72, 0x5f, 0x66, 0x6c, 0x61, 0x67
        /*0046*/ 	.byte	0x67, 0x65, 0x64, 0x2e, 0x68, 0x70, 0x70, 0x00
	.type		$str$28,@object
	.size		$str$28,($str$27 - $str$28)
$str$28:
        /*004e*/ 	.byte	0x2f, 0x74, 0x6d, 0x70, 0x2f, 0x63, 0x75, 0x74, 0x6c, 0x61, 0x73, 0x73, 0x5f, 0x73, 0x77, 0x65
        /*005e*/ 	.byte	0x65, 0x70, 0x5f, 0x73, 0x72, 0x63, 0x2f, 0x69, 0x6e, 0x63, 0x6c, 0x75, 0x64, 0x65, 0x2f, 0x63
        /*006e*/ 	.byte	0x75, 0x74, 0x65, 0x2f, 0x61, 0x74, 0x6f, 0x6d, 0x2f, 0x63, 0x6f, 0x70, 0x79, 0x5f, 0x74, 0x72
        /*007e*/ 	.byte	0x61, 0x69, 0x74, 0x73, 0x5f, 0x73, 0x6d, 0x31, 0x30, 0x30, 0x2e, 0x68, 0x70, 0x70, 0x00
	.type		$str$27,@object
	.size		$str$27,(__unnamed_1 - $str$27)
$str$27:
        /*008d*/ 	.byte	0x28, 0x28, 0x75, 0x69, 0x6e, 0x74, 0x33, 0x32, 0x5f, 0x74, 0x28, 0x74, 0x68, 0x72, 0x65, 0x61
        /*009d*/ 	.byte	0x64, 0x49, 0x64, 0x78, 0x2e, 0x78, 0x29, 0x20, 0x2f, 0x20, 0x33, 0x32, 0x29, 0x20, 0x25, 0x20
        /*00ad*/ 	.byte	0x34, 0x29, 0x20, 0x3d, 0x3d, 0x20, 0x28, 0x28, 0x28, 0x74, 0x6d, 0x65, 0x6d, 0x5f, 0x61, 0x64
        /*00bd*/ 	.byte	0x64, 0x72, 0x20, 0x3e, 0x3e, 0x20, 0x31, 0x36, 0x29, 0x20, 0x2f, 0x20, 0x33, 0x32, 0x29, 0x20
        /*00cd*/ 	.byte	0x25, 0x20, 0x34, 0x29, 0x00
	.type		__unnamed_1,@object
	.size		__unnamed_1,(__unnamed_2 - __unnamed_1)
__unnamed_1:
        /*00d2*/ 	.byte	0x61, 0x75, 0x74, 0x6f, 0x20, 0x63, 0x75, 0x74, 0x65, 0x3a, 0x3a, 0x61, 0x73, 0x5f, 0x70, 0x6f
        /* <DEDUP_REMOVED lines=24> */
        /*0262*/ 	.byte	0x43, 0x3c, 0x38, 0x31, 0x39, 0x32, 0x3e, 0x3e, 0x3e, 0x3e, 0x5d, 0x00
	.type		__unnamed_2,@object
	.size		__unnamed_2,(.L_2 - __unnamed_2)
__unnamed_2:
        /* <DEDUP_REMOVED lines=42> */
        /*050e*/ 	.byte	0x3e, 0x3e, 0x3e, 0x3e, 0x5d, 0x00
.L_2:


//--------------------- .nv.shared._ZN7cutlass13device_kernelINS_4conv6kernel13ConvUniversalINS1_16ConvProblemShapeILNS1_8OperatorE1ELi2EEENS1_10collective14CollectiveConvINS1_47MainloopSm100TmaUmmaWarpSpecializedImplicitGemmILS5_1ELi12ELi2ELi1ELi2EN4cute5tupleIJNSA_1CILi1EEESD_SD_EEEEENSB_IJNSC_ILi128EEESG_NSB_IJNSC_ILi64EEEEEEEEENS_12float_e4m3_tESK_NSA_8TiledMMAINSA_8MMA_AtomIJNSA_10MMA_TraitsINSA_19SM100_MMA_F8F6F4_SSEJSK_SK_fSG_SG_NSA_17integral_constantINSA_4UMMA5MajorELSR_0EEENSP_ISR_LSR_1EEENSP_INSQ_7ScaleInELSU_0EEESV_EEEEEENSA_6LayoutISE_NSB_IJNSC_ILi0EEESZ_SZ_EEEEENSB_IJNSA_10UnderscoreES12_S12_EEEEENS7_6detail27Sm100ImplicitGemmTileTraitsINSA_20SM90_TMA_LOAD_IM2COLENSA_14ComposedLayoutINSA_7SwizzleILi2ELi4ELi3EEENSA_18smem_ptr_flag_bitsILi8EEENSY_INSB_IJNSC_ILi8EEESH_EEENSB_IJSH_SD_EEEEEEEvEENS16_INSA_13SM90_TMA_LOADENS18_INS19_ILi3ELi4ELi3EEES1C_NSY_INSB_IJSG_S1D_EEENSB_IJSD_SG_EEEEEEEvEEEENS_8epilogue10collective18CollectiveEpilogueINS1R_23Sm100TmaWarpSpecializedILi2ELi2ELi64ELb0ELb0EEEJSJ_NSB_IJNSY_ISG_SD_EENSY_ISH_SD_EEEEESK_NSB_IJNSB_IJlllEEESD_SZ_EEESK_S20_NS1R_6fusion15FusionCallbacksIS1V_NS21_17LinearCombinationISK_fSK_fLNS_15FloatRoundStyleE2EEESJ_S1Y_JEEENSA_5SM1004TMEM4LOAD26SM100_TMEM_LOAD_32dp32b64xES17_S1H_NSA_39AutoVectorizingCopyWithAssumedAlignmentILi128EEENSA_21SM90_TMA_STORE_IM2COLES1H_S2C_S2C_EEEvvEEEEvNT_6ParamsE --------------------------
	.section	.nv.shared._ZN7cutlass13device_kernelINS_4conv6kernel13ConvUniversalINS1_16ConvProblemShapeILNS1_8OperatorE1ELi2EEENS1_10collective14CollectiveConvINS1_47MainloopSm100TmaUmmaWarpSpecializedImplicitGemmILS5_1ELi12ELi2ELi1ELi2EN4cute5tupleIJNSA_1CILi1EEESD_SD_EEEEENSB_IJNSC_ILi128EEESG_NSB_IJNSC_ILi64EEEEEEEEENS_12float_e4m3_tESK_NSA_8TiledMMAINSA_8MMA_AtomIJNSA_10MMA_TraitsINSA_19SM100_MMA_F8F6F4_SSEJSK_SK_fSG_SG_NSA_17integral_constantINSA_4UMMA5MajorELSR_0EEENSP_ISR_LSR_1EEENSP_INSQ_7ScaleInELSU_0EEESV_EEEEEENSA_6LayoutISE_NSB_IJNSC_ILi0EEESZ_SZ_EEEEENSB_IJNSA_10UnderscoreES12_S12_EEEEENS7_6detail27Sm100ImplicitGemmTileTraitsINSA_20SM90_TMA_LOAD_IM2COLENSA_14ComposedLayoutINSA_7SwizzleILi2ELi4ELi3EEENSA_18smem_ptr_flag_bitsILi8EEENSY_INSB_IJNSC_ILi8EEESH_EEENSB_IJSH_SD_EEEEEEEvEENS16_INSA_13SM90_TMA_LOADENS18_INS19_ILi3ELi4ELi3EEES1C_NSY_INSB_IJSG_S1D_EEENSB_IJSD_SG_EEEEEEEvEEEENS_8epilogue10collective18CollectiveEpilogueINS1R_23Sm100TmaWarpSpecializedILi2ELi2ELi64ELb0ELb0EEEJSJ_NSB_IJNSY_ISG_SD_EENSY_ISH_SD_EEEEESK_NSB_IJNSB_IJlllEEESD_SZ_EEESK_S20_NS1R_6fusion15FusionCallbacksIS1V_NS21_17LinearCombinationISK_fSK_fLNS_15FloatRoundStyleE2EEESJ_S1Y_JEEENSA_5SM1004TMEM4LOAD26SM100_TMEM_LOAD_32dp32b64xES17_S1H_NSA_39AutoVectorizingCopyWithAssumedAlignmentILi128EEENSA_21SM90_TMA_STORE_IM2COLES1H_S2C_S2C_EEEvvEEEEvNT_6ParamsE,"aw",@nobits
	.sectionflags	@""
	.align	16
	.zero		1024


//--------------------- .nv.shared.reserved.0     --------------------------
	.section	.nv.shared.reserved.0,"aw",@nobits
	.weak		__nv_reservedSMEM_offset_0_alias
	.size		__nv_reservedSMEM_offset_0_alias, 0, 64
	.other		__nv_reservedSMEM_offset_0_alias,@"STO_CUDA_RESERVED_SHARED STV_DEFAULT"
__nv_reservedSMEM_offset_0_alias:
	.zero		0
.nv.shared.reserved.0:
	.zero		64
	.weak		__nv_reservedSMEM_tcgen05_partition
	.type		__nv_reservedSMEM_tcgen05_partition,@object
	.size		__nv_reservedSMEM_tcgen05_partition,(.L_0 - __nv_reservedSMEM_tcgen05_partition)
__nv_reservedSMEM_tcgen05_partition:
	.zero		32
.L_0:


//--------------------- .nv.global                --------------------------
	.section	.nv.global,"aw",@nobits
.nv.global:
	.type		_ZN39_INTERNAL_f7e3b1eb_4_k_cu_a8d417d0_30714cute1_E,@object
	.size		_ZN39_INTERNAL_f7e3b1eb_4_k_cu_a8d417d0_30714cute1_E,(_ZN39_INTERNAL_f7e3b1eb_4_k_cu_a8d417d0_30714cuda3std3__45__cpo6cbeginE - _ZN39_INTERNAL_f7e3b1eb_4_k_cu_a8d417d0_30714cute1_E)
_ZN39_INTERNAL_f7e3b1eb_4_k_cu_a8d417d0_30714cute1_E:
	.zero		1
	.type		_ZN39_INTERNAL_f7e3b1eb_4_k_cu_a8d417d0_30714cuda3std3__45__cpo6cbeginE,@object
	.size		_ZN39_INTERNAL_f7e3b1eb_4_k_cu_a8d417d0_30714cuda3std3__45__cpo6cbeginE,(_ZN39_INTERNAL_f7e3b1eb_4_k_cu_a8d417d0_30714cuda3std3__48in_placeE - _ZN39_INTERNAL_f7e3b1eb_4_k_cu_a8d417d0_30714cuda3std3__45__cpo6cbeginE)
_ZN39_INTERNAL_f7e3b1eb_4_k_cu_a8d417d0_30714cuda3std3__45__cpo6cbeginE:
	.zero		1
	.type		_ZN39_INTERNAL_f7e3b1eb_4_k_cu_a8d417d0_30714cuda3std3__48in_placeE,@object
	.size		_ZN39_INTERNAL_f7e3b1eb_4_k_cu_a8d417d0_30714cuda3std3__48in_placeE,(_ZN39_INTERNAL_f7e3b1eb_4_k_cu_a8d417d0_30714cuda3std6ranges3__45__cpo9iter_moveE - _ZN39_INTERNAL_f7e3b1eb_4_k_cu_a8d417d0_30714cuda3std3__48in_placeE)
_ZN39_INTERNAL_f7e3b1eb_4_k_cu_a8d417d0_30714cuda3std3__48in_placeE:
	.zero		1
	.type		_ZN39_INTERNAL_f7e3b1eb_4_k_cu_a8d417d0_30714cuda3std6ranges3__45__cpo9iter_moveE,@object
	.size		_ZN39_INTERNAL_f7e3b1eb_4_k_cu_a8d417d0_30714cuda3std6ranges3__45__cpo9iter_moveE,(_ZN39_INTERNAL_f7e3b1eb_4_k_cu_a8d417d0_30714cuda3std3__45__cpo5beginE - _ZN39_INTERNAL_f7e3b1eb_4_k_cu_a8d417d0_30714cuda3std6ranges3__45__cpo9iter_moveE)
_ZN39_INTERNAL_f7e3b1eb_4_k_cu_a8d417d0_30714cuda3std6ranges3__45__cpo9iter_moveE:
	.zero		1
	.type		_ZN39_INTERNAL_f7e3b1eb_4_k_cu_a8d417d0_30714cuda3std3__45__cpo5beginE,@object
	.size		_ZN39_INTERNAL_f7e3b1eb_4_k_cu_a8d417d0_30714cuda3std3__45__cpo5beginE,(_ZN39_INTERNAL_f7e3b1eb_4_k_cu_a8d417d0_30714cuda3std3__441_GLOBAL__N__f7e3b1eb_4_k_cu_a8d417d0_30716ignoreE - _ZN39_INTERNAL_f7e3b1eb_4_k_cu_a8d417d0_30714cuda3std3__45__cpo5beginE)
_ZN39_INTERNAL_f7e3b1eb_4_k_cu_a8d417d0_30714cuda3std3__45__cpo5beginE:
	.zero		1
	.type		_ZN39_INTERNAL_f7e3b1eb_4_k_cu_a8d417d0_30714cuda3std3__441_GLOBAL__N__f7e3b1eb_4_k_cu_a8d417d0_30716ignoreE,@object
	.size		_ZN39_INTERNAL_f7e3b1eb_4_k_cu_a8d417d0_30714cuda3std3__441_GLOBAL__N__f7e3b1eb_4_k_cu_a8d417d0_30716ignoreE,(_ZN39_INTERNAL_f7e3b1eb_4_k_cu_a8d417d0_30714cute7productE - _ZN39_INTERNAL_f7e3b1eb_4_k_cu_a8d417d0_30714cuda3std3__441_GLOBAL__N__f7e3b1eb_4_k_cu_a8d417d0_30716ignoreE)
_ZN39_INTERNAL_f7e3b1eb_4_k_cu_a8d417d0_30714cuda3std3__441_GLOBAL__N__f7e3b1eb_4_k_cu_a8d417d0_30716ignoreE:
	.zero		1
	.type		_ZN39_INTERNAL_f7e3b1eb_4_k_cu_a8d417d0_30714cute7productE,@object
	.size		_ZN39_INTERNAL_f7e3b1eb_4_k_cu_a8d417d0_30714cute7productE,(_ZN39_INTERNAL_f7e3b1eb_4_k_cu_a8d417d0_30714cuda3std3__45__cpo3endE - _ZN39_INTERNAL_f7e3b1eb_4_k_cu_a8d417d0_30714cute7productE)
_ZN39_INTERNAL_f7e3b1eb_4_k_cu_a8d417d0_30714cute7productE:
	.zero		1
	.type		_ZN39_INTERNAL_f7e3b1eb_4_k_cu_a8d417d0_30714cuda3std3__45__cpo3endE,@object
	.size		_ZN39_INTERNAL_f7e3b1eb_4_k_cu_a8d417d0_30714cuda3std3__45__cpo3endE,(_ZN39_INTERNAL_f7e3b1eb_4_k_cu_a8d417d0_30714cuda3std3__419piecewise_constructE - _ZN39_INTERNAL_f7e3b1eb_4_k_cu_a8d417d0_30714cuda3std3__45__cpo3endE)
_ZN39_INTERNAL_f7e3b1eb_4_k_cu_a8d417d0_30714cuda3std3__45__cpo3endE:
	.zero		1
	.type		_ZN39_INTERNAL_f7e3b1eb_4_k_cu_a8d417d0_30714cuda3std3__419piecewise_constructE,@object
	.size		_ZN39_INTERNAL_f7e3b1eb_4_k_cu_a8d417d0_30714cuda3std3__419piecewise_constructE,(_ZN39_INTERNAL_f7e3b1eb_4_k_cu_a8d417d0_30714cuda3std3__45__cpo4cendE - _ZN39_INTERNAL_f7e3b1eb_4_k_cu_a8d417d0_30714cuda3std3__419piecewise_constructE)
_ZN39_INTERNAL_f7e3b1eb_4_k_cu_a8d417d0_30714cuda3std3__419piecewise_constructE:
	.zero		1
	.type		_ZN39_INTERNAL_f7e3b1eb_4_k_cu_a8d417d0_30714cuda3std3__45__cpo4cendE,@object
	.size		_ZN39_INTERNAL_f7e3b1eb_4_k_cu_a8d417d0_30714cuda3std3__45__cpo4cendE,(_ZN39_INTERNAL_f7e3b1eb_4_k_cu_a8d417d0_30714cuda3std6ranges3__45__cpo4swapE - _ZN39_INTERNAL_f7e3b1eb_4_k_cu_a8d417d0_30714cuda3std3__45__cpo4cendE)
_ZN39_INTERNAL_f7e3b1eb_4_k_cu_a8d417d0_30714cuda3std3__45__cpo4cendE:
	.zero		1
	.type		_ZN39_INTERNAL_f7e3b1eb_4_k_cu_a8d417d0_30714cuda3std6ranges3__45__cpo4swapE,@object
	.size		_ZN39_INTERNAL_f7e3b1eb_4_k_cu_a8d417d0_30714cuda3std6ranges3__45__cpo4swapE,(.L_10 - _ZN39_INTERNAL_f7e3b1eb_4_k_cu_a8d417d0_30714cuda3std6ranges3__45__cpo4swapE)
_ZN39_INTERNAL_f7e3b1eb_4_k_cu_a8d417d0_30714cuda3std6ranges3__45__cpo4swapE:
	.zero		1
.L_10:


//--------------------- .nv.constant0._ZN7cutlass13device_kernelINS_4conv6kernel13ConvUniversalINS1_16ConvProblemShapeILNS1_8OperatorE1ELi2EEENS1_10collective14CollectiveConvINS1_47MainloopSm100TmaUmmaWarpSpecializedImplicitGemmILS5_1ELi12ELi2ELi1ELi2EN4cute5tupleIJNSA_1CILi1EEESD_SD_EEEEENSB_IJNSC_ILi128EEESG_NSB_IJNSC_ILi64EEEEEEEEENS_12float_e4m3_tESK_NSA_8TiledMMAINSA_8MMA_AtomIJNSA_10MMA_TraitsINSA_19SM100_MMA_F8F6F4_SSEJSK_SK_fSG_SG_NSA_17integral_constantINSA_4UMMA5MajorELSR_0EEENSP_ISR_LSR_1EEENSP_INSQ_7ScaleInELSU_0EEESV_EEEEEENSA_6LayoutISE_NSB_IJNSC_ILi0EEESZ_SZ_EEEEENSB_IJNSA_10UnderscoreES12_S12_EEEEENS7_6detail27Sm100ImplicitGemmTileTraitsINSA_20SM90_TMA_LOAD_IM2COLENSA_14ComposedLayoutINSA_7SwizzleILi2ELi4ELi3EEENSA_18smem_ptr_flag_bitsILi8EEENSY_INSB_IJNSC_ILi8EEESH_EEENSB_IJSH_SD_EEEEEEEvEENS16_INSA_13SM90_TMA_LOADENS18_INS19_ILi3ELi4ELi3EEES1C_NSY_INSB_IJSG_S1D_EEENSB_IJSD_SG_EEEEEEEvEEEENS_8epilogue10collective18CollectiveEpilogueINS1R_23Sm100TmaWarpSpecializedILi2ELi2ELi64ELb0ELb0EEEJSJ_NSB_IJNSY_ISG_SD_EENSY_ISH_SD_EEEEESK_NSB_IJNSB_IJlllEEESD_SZ_EEESK_S20_NS1R_6fusion15FusionCallbacksIS1V_NS21_17LinearCombinationISK_fSK_fLNS_15FloatRoundStyleE2EEESJ_S1Y_JEEENSA_5SM1004TMEM4LOAD26SM100_TMEM_LOAD_32dp32b64xES17_S1H_NSA_39AutoVectorizingCopyWithAssumedAlignmentILi128EEENSA_21SM90_TMA_STORE_IM2COLES1H_S2C_S2C_EEEvvEEEEvNT_6ParamsE --------------------------
	.section	.nv.constant0._ZN7cutlass13device_kernelINS_4conv6kernel13ConvUniversalINS1_16ConvProblemShapeILNS1_8OperatorE1ELi2EEENS1_10collective14CollectiveConvINS1_47MainloopSm100TmaUmmaWarpSpecializedImplicitGemmILS5_1ELi12ELi2ELi1ELi2EN4cute5tupleIJNSA_1CILi1EEESD_SD_EEEEENSB_IJNSC_ILi128EEESG_NSB_IJNSC_ILi64EEEEEEEEENS_12float_e4m3_tESK_NSA_8TiledMMAINSA_8MMA_AtomIJNSA_10MMA_TraitsINSA_19SM100_MMA_F8F6F4_SSEJSK_SK_fSG_SG_NSA_17integral_constantINSA_4UMMA5MajorELSR_0EEENSP_ISR_LSR_1EEENSP_INSQ_7ScaleInELSU_0EEESV_EEEEEENSA_6LayoutISE_NSB_IJNSC_ILi0EEESZ_SZ_EEEEENSB_IJNSA_10UnderscoreES12_S12_EEEEENS7_6detail27Sm100ImplicitGemmTileTraitsINSA_20SM90_TMA_LOAD_IM2COLENSA_14ComposedLayoutINSA_7SwizzleILi2ELi4ELi3EEENSA_18smem_ptr_flag_bitsILi8EEENSY_INSB_IJNSC_ILi8EEESH_EEENSB_IJSH_SD_EEEEEEEvEENS16_INSA_13SM90_TMA_LOADENS18_INS19_ILi3ELi4ELi3EEES1C_NSY_INSB_IJSG_S1D_EEENSB_IJSD_SG_EEEEEEEvEEEENS_8epilogue10collective18CollectiveEpilogueINS1R_23Sm100TmaWarpSpecializedILi2ELi2ELi64ELb0ELb0EEEJSJ_NSB_IJNSY_ISG_SD_EENSY_ISH_SD_EEEEESK_NSB_IJNSB_IJlllEEESD_SZ_EEESK_S20_NS1R_6fusion15FusionCallbacksIS1V_NS21_17LinearCombinationISK_fSK_fLNS_15FloatRoundStyleE2EEESJ_S1Y_JEEENSA_5SM1004TMEM4LOAD26SM100_TMEM_LOAD_32dp32b64xES17_S1H_NSA_39AutoVectorizingCopyWithAssumedAlignmentILi128EEENSA_21SM90_TMA_STORE_IM2COLES1H_S2C_S2C_EEEvvEEEEvNT_6ParamsE,"a",@progbits
	.sectionflags	@""
	.align	4
.nv.constant0._ZN7cutlass13device_kernelINS_4conv6kernel13ConvUniversalINS1_16ConvProblemShapeILNS1_8OperatorE1ELi2EEENS1_10collective14CollectiveConvINS1_47MainloopSm100TmaUmmaWarpSpecializedImplicitGemmILS5_1ELi12ELi2ELi1ELi2EN4cute5tupleIJNSA_1CILi1EEESD_SD_EEEEENSB_IJNSC_ILi128EEESG_NSB_IJNSC_ILi64EEEEEEEEENS_12float_e4m3_tESK_NSA_8TiledMMAINSA_8MMA_AtomIJNSA_10MMA_TraitsINSA_19SM100_MMA_F8F6F4_SSEJSK_SK_fSG_SG_NSA_17integral_constantINSA_4UMMA5MajorELSR_0EEENSP_ISR_LSR_1EEENSP_INSQ_7ScaleInELSU_0EEESV_EEEEEENSA_6LayoutISE_NSB_IJNSC_ILi0EEESZ_SZ_EEEEENSB_IJNSA_10UnderscoreES12_S12_EEEEENS7_6detail27Sm100ImplicitGemmTileTraitsINSA_20SM90_TMA_LOAD_IM2COLENSA_14ComposedLayoutINSA_7SwizzleILi2ELi4ELi3EEENSA_18smem_ptr_flag_bitsILi8EEENSY_INSB_IJNSC_ILi8EEESH_EEENSB_IJSH_SD_EEEEEEEvEENS16_INSA_13SM90_TMA_LOADENS18_INS19_ILi3ELi4ELi3EEES1C_NSY_INSB_IJSG_S1D_EEENSB_IJSD_SG_EEEEEEEvEEEENS_8epilogue10collective18CollectiveEpilogueINS1R_23Sm100TmaWarpSpecializedILi2ELi2ELi64ELb0ELb0EEEJSJ_NSB_IJNSY_ISG_SD_EENSY_ISH_SD_EEEEESK_NSB_IJNSB_IJlllEEESD_SZ_EEESK_S20_NS1R_6fusion15FusionCallbacksIS1V_NS21_17LinearCombinationISK_fSK_fLNS_15FloatRoundStyleE2EEESJ_S1Y_JEEENSA_5SM1004TMEM4LOAD26SM100_TMEM_LOAD_32dp32b64xES17_S1H_NSA_39AutoVectorizingCopyWithAssumedAlignmentILi128EEENSA_21SM90_TMA_STORE_IM2COLES1H_S2C_S2C_EEEvvEEEEvNT_6ParamsE:
	.zero		2944


//--------------------- SYMBOLS --------------------------

	.type		.nv.reservedSmem.offset0,@object
	.size		.nv.reservedSmem.offset0,0x4
	.type		.nv.reservedSmem.cap,@object
	.size		.nv.reservedSmem.cap,0x4
	.type		__assertfail,@function
